	.target	sm_90a

	.elftype	@"ET_EXEC"


//--------------------- .note.nv.tkinfo           --------------------------
	.section	.note.nv.tkinfo,"",@"SHT_NOTE"
	.sectionflags	@"SHF_NOTE_NV_TKINFO"
	.tkinfo
        /*0018*/ 	.word	0x00000002
        /*0030*/ 	.string	""
        /*0030*/ 	.string	"ptxas"
        /*0030*/ 	.string	"Cuda compilation tools, release 13.0, V13.0.88"
        /*0030*/ 	.string	"Build cuda_13.0.r13.0/compiler.36424714_0"
        /*0030*/ 	.string	"-arch sm_90a -m 64 "



//--------------------- .note.nv.cuinfo           --------------------------
	.section	.note.nv.cuinfo,"",@"SHT_NOTE"
	.sectionflags	@"SHF_NOTE_NV_CUINFO"
        /*0018*/ 	.short	0x0002
        /*001a*/ 	.short	0x005a
        /*001c*/ 	.short	0x0082
	.zero		2


//--------------------- .nv.info                  --------------------------
	.section	.nv.info,"",@"SHT_CUDA_INFO"
	.align	4


	//----- nvinfo : EIATTR_REGCOUNT
	.align		4
        /*0000*/ 	.byte	0x04, 0x2f
        /*0002*/ 	.short	(.L_15 - .L_14)
	.align		4
.L_14:
        /*0004*/ 	.word	index@(_ZN7cutlass13device_kernelINS_4gemm6kernel13GemmUniversalIN4cute5tupleIJiiiiEEENS1_10collective13CollectiveMmaINS1_34MainloopSm90TmaGmmaWarpSpecializedILi2ENS5_IJNS4_1CILi1EEESB_SB_EEENS1_35KernelTmaWarpSpecializedCooperativeEEENS5_IJNSA_ILi256EEENSA_ILi128EEENSA_ILi64EEEEEEfNS5_IJlSB_lEEEfSJ_NS4_8TiledMMAINS4_8MMA_AtomIJNS4_4SM904GMMA30MMA_64x128x8_F32TF32TF32_SS_TNILNSN_7ScaleInE1ELSP_1EEEEEENS4_6LayoutINS5_IJNSA_ILi2EEESB_SB_EEENS5_IJSB_NSA_ILi0EEESV_EEEEENS5_IJNS4_10UnderscoreESY_SY_EEEEENS4_13SM90_TMA_LOADENS4_14ComposedLayoutINS4_7SwizzleILi3ELi4ELi3EEENS4_18smem_ptr_flag_bitsILi32EEENSS_INS5_IJNSA_ILi8EEENSA_ILi32EEEEEENS5_IJS18_SB_EEEEEEEvNS4_8identityES11_S1C_vS1D_EENS_8epilogue10collective6detail29Sm90TmaWarpSpecializedAdapterINS1G_15DefaultEpilogueIfSJ_SJ_NS1F_6thread17LinearCombinationIfLi1EffLNS1K_9ScaleType4KindE0ELNS_15FloatRoundStyleE2EfEENS1_15EpilogueDefaultEEEEEvvEEEEvNT_6ParamsE)
        /*0008*/ 	.word	0x000000a8


	//----- nvinfo : EIATTR_FRAME_SIZE
	.align		4
.L_15:
        /*000c*/ 	.byte	0x04, 0x11
        /*000e*/ 	.short	(.L_17 - .L_16)
	.align		4
.L_16:
        /*0010*/ 	.word	index@(_ZN7cutlass13device_kernelINS_4gemm6kernel13GemmUniversalIN4cute5tupleIJiiiiEEENS1_10collective13CollectiveMmaINS1_34MainloopSm90TmaGmmaWarpSpecializedILi2ENS5_IJNS4_1CILi1EEESB_SB_EEENS1_35KernelTmaWarpSpecializedCooperativeEEENS5_IJNSA_ILi256EEENSA_ILi128EEENSA_ILi64EEEEEEfNS5_IJlSB_lEEEfSJ_NS4_8TiledMMAINS4_8MMA_AtomIJNS4_4SM904GMMA30MMA_64x128x8_F32TF32TF32_SS_TNILNSN_7ScaleInE1ELSP_1EEEEEENS4_6LayoutINS5_IJNSA_ILi2EEESB_SB_EEENS5_IJSB_NSA_ILi0EEESV_EEEEENS5_IJNS4_10UnderscoreESY_SY_EEEEENS4_13SM90_TMA_LOADENS4_14ComposedLayoutINS4_7SwizzleILi3ELi4ELi3EEENS4_18smem_ptr_flag_bitsILi32EEENSS_INS5_IJNSA_ILi8EEENSA_ILi32EEEEEENS5_IJS18_SB_EEEEEEEvNS4_8identityES11_S1C_vS1D_EENS_8epilogue10collective6detail29Sm90TmaWarpSpecializedAdapterINS1G_15DefaultEpilogueIfSJ_SJ_NS1F_6thread17LinearCombinationIfLi1EffLNS1K_9ScaleType4KindE0ELNS_15FloatRoundStyleE2EfEENS1_15EpilogueDefaultEEEEEvvEEEEvNT_6ParamsE)
        /*0014*/ 	.word	0x00000000


	//----- nvinfo : EIATTR_MIN_STACK_SIZE
	.align		4
.L_17:
        /*0018*/ 	.byte	0x04, 0x12
        /*001a*/ 	.short	(.L_19 - .L_18)
	.align		4
.L_18:
        /*001c*/ 	.word	index@(_ZN7cutlass13device_kernelINS_4gemm6kernel13GemmUniversalIN4cute5tupleIJiiiiEEENS1_10collective13CollectiveMmaINS1_34MainloopSm90TmaGmmaWarpSpecializedILi2ENS5_IJNS4_1CILi1EEESB_SB_EEENS1_35KernelTmaWarpSpecializedCooperativeEEENS5_IJNSA_ILi256EEENSA_ILi128EEENSA_ILi64EEEEEEfNS5_IJlSB_lEEEfSJ_NS4_8TiledMMAINS4_8MMA_AtomIJNS4_4SM904GMMA30MMA_64x128x8_F32TF32TF32_SS_TNILNSN_7ScaleInE1ELSP_1EEEEEENS4_6LayoutINS5_IJNSA_ILi2EEESB_SB_EEENS5_IJSB_NSA_ILi0EEESV_EEEEENS5_IJNS4_10UnderscoreESY_SY_EEEEENS4_13SM90_TMA_LOADENS4_14ComposedLayoutINS4_7SwizzleILi3ELi4ELi3EEENS4_18smem_ptr_flag_bitsILi32EEENSS_INS5_IJNSA_ILi8EEENSA_ILi32EEEEEENS5_IJS18_SB_EEEEEEEvNS4_8identityES11_S1C_vS1D_EENS_8epilogue10collective6detail29Sm90TmaWarpSpecializedAdapterINS1G_15DefaultEpilogueIfSJ_SJ_NS1F_6thread17LinearCombinationIfLi1EffLNS1K_9ScaleType4KindE0ELNS_15FloatRoundStyleE2EfEENS1_15EpilogueDefaultEEEEEvvEEEEvNT_6ParamsE)
        /*0020*/ 	.word	0x00000000
.L_19:


//--------------------- .nv.compat                --------------------------
	.section	.nv.compat,"",@"SHT_CUDA_COMPAT_INFO"
	.align	4
        /*0000*/ 	.byte	0x02, 0x09, 0x01, 0x00, 0x02, 0x02, 0x04, 0x00, 0x02, 0x05, 0x05, 0x00, 0x03, 0x07, 0x01, 0x01
        /*0010*/ 	.byte	0x02, 0x03, 0x01, 0x00, 0x02, 0x06, 0x01, 0x00, 0x04, 0x0b, 0x08, 0x00, 0x00, 0x00, 0x00, 0x00
        /*0020*/ 	.byte	0x00, 0x00, 0x00, 0x00


//--------------------- .nv.info._ZN7cutlass13device_kernelINS_4gemm6kernel13GemmUniversalIN4cute5tupleIJiiiiEEENS1_10collective13CollectiveMmaINS1_34MainloopSm90TmaGmmaWarpSpecializedILi2ENS5_IJNS4_1CILi1EEESB_SB_EEENS1_35KernelTmaWarpSpecializedCooperativeEEENS5_IJNSA_ILi256EEENSA_ILi128EEENSA_ILi64EEEEEEfNS5_IJlSB_lEEEfSJ_NS4_8TiledMMAINS4_8MMA_AtomIJNS4_4SM904GMMA30MMA_64x128x8_F32TF32TF32_SS_TNILNSN_7ScaleInE1ELSP_1EEEEEENS4_6LayoutINS5_IJNSA_ILi2EEESB_SB_EEENS5_IJSB_NSA_ILi0EEESV_EEEEENS5_IJNS4_10UnderscoreESY_SY_EEEEENS4_13SM90_TMA_LOADENS4_14ComposedLayoutINS4_7SwizzleILi3ELi4ELi3EEENS4_18smem_ptr_flag_bitsILi32EEENSS_INS5_IJNSA_ILi8EEENSA_ILi32EEEEEENS5_IJS18_SB_EEEEEEEvNS4_8identityES11_S1C_vS1D_EENS_8epilogue10collective6detail29Sm90TmaWarpSpecializedAdapterINS1G_15DefaultEpilogueIfSJ_SJ_NS1F_6thread17LinearCombinationIfLi1EffLNS1K_9ScaleType4KindE0ELNS_15FloatRoundStyleE2EfEENS1_15EpilogueDefaultEEEEEvvEEEEvNT_6ParamsE --------------------------
	.section	.nv.info._ZN7cutlass13device_kernelINS_4gemm6kernel13GemmUniversalIN4cute5tupleIJiiiiEEENS1_10collective13CollectiveMmaINS1_34MainloopSm90TmaGmmaWarpSpecializedILi2ENS5_IJNS4_1CILi1EEESB_SB_EEENS1_35KernelTmaWarpSpecializedCooperativeEEENS5_IJNSA_ILi256EEENSA_ILi128EEENSA_ILi64EEEEEEfNS5_IJlSB_lEEEfSJ_NS4_8TiledMMAINS4_8MMA_AtomIJNS4_4SM904GMMA30MMA_64x128x8_F32TF32TF32_SS_TNILNSN_7ScaleInE1ELSP_1EEEEEENS4_6LayoutINS5_IJNSA_ILi2EEESB_SB_EEENS5_IJSB_NSA_ILi0EEESV_EEEEENS5_IJNS4_10UnderscoreESY_SY_EEEEENS4_13SM90_TMA_LOADENS4_14ComposedLayoutINS4_7SwizzleILi3ELi4ELi3EEENS4_18smem_ptr_flag_bitsILi32EEENSS_INS5_IJNSA_ILi8EEENSA_ILi32EEEEEENS5_IJS18_SB_EEEEEEEvNS4_8identityES11_S1C_vS1D_EENS_8epilogue10collective6detail29Sm90TmaWarpSpecializedAdapterINS1G_15DefaultEpilogueIfSJ_SJ_NS1F_6thread17LinearCombinationIfLi1EffLNS1K_9ScaleType4KindE0ELNS_15FloatRoundStyleE2EfEENS1_15EpilogueDefaultEEEEEvvEEEEvNT_6ParamsE,"",@"SHT_CUDA_INFO"
	.sectionflags	@""
	.align	4


	//----- nvinfo : EIATTR_CUDA_API_VERSION
	.align		4
        /*0000*/ 	.byte	0x04, 0x37
        /*0002*/ 	.short	(.L_21 - .L_20)
.L_20:
        /*0004*/ 	.word	0x00000082


	//----- nvinfo : EIATTR_KPARAM_INFO
	.align		4
.L_21:
        /*0008*/ 	.byte	0x04, 0x17
        /*000a*/ 	.short	(.L_23 - .L_22)
.L_22:
        /*000c*/ 	.word	0x00000000
        /*0010*/ 	.short	0x0000
        /*0012*/ 	.short	0x0070
        /*0014*/ 	.byte	0x00, 0xf0, 0x01, 0x10


	//----- nvinfo : EIATTR_SPARSE_MMA_MASK
	.align		4
.L_23:
        /*0018*/ 	.byte	0x03, 0x50
        /*001a*/ 	.short	0x0000


	//----- nvinfo : EIATTR_MAXREG_COUNT
	.align		4
        /*001c*/ 	.byte	0x03, 0x1b
        /*001e*/ 	.short	0x00a8


	//----- nvinfo : EIATTR_NUM_BARRIERS
	.align		4
        /*0020*/ 	.byte	0x02, 0x4c
        /*0022*/ 	.byte	0x01
	.zero		1


	//----- nvinfo : EIATTR_EXTERNS
	.align		4
        /*0024*/ 	.byte	0x04, 0x0f
        /*0026*/ 	.short	(.L_25 - .L_24)


	//   ....[0]....
	.align		4
.L_24:
        /*0028*/ 	.word	index@(__assertfail)


	//----- nvinfo : EIATTR_MERCURY_ISA_VERSION
	.align		4
.L_25:
        /*002c*/ 	.byte	0x03, 0x5f
        /*002e*/ 	.short	0x0101


	//----- nvinfo : EIATTR_INT_WARP_WIDE_INSTR_OFFSETS
	.align		4
        /*0030*/ 	.byte	0x04, 0x31
        /*0032*/ 	.short	(.L_27 - .L_26)


	//   ....[0]....
.L_26:
        /*0034*/ 	.word	0x00000370


	//   ....[1]....
        /*0038*/ 	.word	0x000003a0


	//   ....[2]....
        /*003c*/ 	.word	0x00000480


	//----- nvinfo : EIATTR_COOP_GROUP_MASK_REGIDS
	.align		4
.L_27:
        /*0040*/ 	.byte	0x04, 0x29
        /*0042*/ 	.short	(.L_29 - .L_28)


	//   ....[0]....
.L_28:
        /*0044*/ 	.word	0xffffffff


	//   ....[1]....
        /*0048*/ 	.word	0xffffffff


	//   ....[2]....
        /*004c*/ 	.word	0xffffffff


	//   ....[3]....
        /*0050*/ 	.word	0xffffffff


	//   ....[4]....
        /*0054*/ 	.word	0xffffffff


	//----- nvinfo : EIATTR_COOP_GROUP_INSTR_OFFSETS
	.align		4
.L_29:
        /*0058*/ 	.byte	0x04, 0x28
        /*005a*/ 	.short	(.L_31 - .L_30)


	//   ....[0]....
.L_30:
        /*005c*/ 	.word	0x00000060


	//   ....[1]....
        /*0060*/ 	.word	0x00000070


	//   ....[2]....
        /*0064*/ 	.word	0x00000130


	//   ....[3]....
        /*0068*/ 	.word	0x00000280


	//   ....[4]....
        /*006c*/ 	.word	0x00000f30


	//----- nvinfo : EIATTR_REG_RECONFIG
	.align		4
.L_31:
        /*0070*/ 	.byte	0x01, 0x54
	.zero		2


	//----- nvinfo : EIATTR_SYSCALL_OFFSETS
	.align		4
        /*0074*/ 	.byte	0x04, 0x46
        /*0076*/ 	.short	(.L_33 - .L_32)


	//   ....[0]....
.L_32:
        /*0078*/ 	.word	0x000010f0


	//----- nvinfo : EIATTR_MBARRIER_INSTR_OFFSETS
	.align		4
.L_33:
        /*007c*/ 	.byte	0x04, 0x39
        /*007e*/ 	.short	(.L_35 - .L_34)


	//   ....[0]....
.L_34:
        /*0080*/ 	.word	0x00000230
        /*0084*/ 	.word	0x000000ff
        /*0088*/ 	.word	0x00000000
        /*008c*/ 	.short	0x0100
        /*008e*/ 	.byte	0x08
	.zero		1


	//   ....[1]....
        /*0090*/ 	.word	0x00000240
        /*0094*/ 	.word	0x000000ff
        /*0098*/ 	.word	0x00000010
        /*009c*/ 	.short	0x0100
        /*009e*/ 	.byte	0x08
	.zero		1


	//   ....[2]....
        /*00a0*/ 	.word	0x00000250
        /*00a4*/ 	.word	0x000000ff
        /*00a8*/ 	.word	0x00000008
        /*00ac*/ 	.short	0x0100
        /*00ae*/ 	.byte	0x08
	.zero		1


	//   ....[3]....
        /*00b0*/ 	.word	0x00000260
        /*00b4*/ 	.word	0x000000ff
        /*00b8*/ 	.word	0x00000018
        /*00bc*/ 	.short	0x0100
        /*00be*/ 	.byte	0x08
	.zero		1


	//   ....[4]....
        /*00c0*/ 	.word	0x000004f0
        /*00c4*/ 	.word	0x000000ff
        /*00c8*/ 	.word	0x00000030
        /*00cc*/ 	.short	0x0100
        /*00ce*/ 	.byte	0x06
	.zero		1


	//   ....[5]....
        /*00d0*/ 	.word	0x00000550
        /*00d4*/ 	.word	0x000000ff
        /*00d8*/ 	.word	0x00000038
        /*00dc*/ 	.short	0x0100
        /*00de*/ 	.byte	0x06
	.zero		1


	//   ....[6]....
        /*00e0*/ 	.word	0x00001170
        /*00e4*/ 	.word	0x00000003
        /*00e8*/ 	.word	0x00000000
        /*00ec*/ 	.short	0x010a
        /*00ee*/ 	.byte	0x3f
	.zero		1


	//   ....[7]....
        /*00f0*/ 	.word	0x000011b0
        /*00f4*/ 	.word	0x00000003
        /*00f8*/ 	.word	0x00000000
        /*00fc*/ 	.short	0x010a
        /*00fe*/ 	.byte	0x3f
	.zero		1


	//   ....[8]....
        /*0100*/ 	.word	0x000019a0
        /*0104*/ 	.word	0x000000ff
        /*0108*/ 	.word	0x00000000
        /*010c*/ 	.short	0x010a
        /*010e*/ 	.byte	0x09
	.zero		1


	//   ....[9]....
        /*0110*/ 	.word	0x000019e0
        /*0114*/ 	.word	0x000000ff
        /*0118*/ 	.word	0x00000000
        /*011c*/ 	.short	0x010a
        /*011e*/ 	.byte	0x09
	.zero		1


	//   ....[10]....
        /*0120*/ 	.word	0x00002090
        /*0124*/ 	.word	0x000000ff
        /*0128*/ 	.word	0x00000000
        /*012c*/ 	.short	0x0101
        /*012e*/ 	.byte	0x08
	.zero		1


	//   ....[11]....
        /*0130*/ 	.word	0x00002270
        /*0134*/ 	.word	0x000000ff
        /*0138*/ 	.word	0x00000000
        /*013c*/ 	.short	0x0101
        /*013e*/ 	.byte	0x04
	.zero		1


	//   ....[12]....
        /*0140*/ 	.word	0x00009b80
        /*0144*/ 	.word	0x0000000c
        /*0148*/ 	.word	0x00000010
        /*014c*/ 	.short	0x010a
        /*014e*/ 	.byte	0x3f
	.zero		1


	//   ....[13]....
        /*0150*/ 	.word	0x0000a000
        /*0154*/ 	.word	0x00000005
        /*0158*/ 	.word	0x00000038
        /*015c*/ 	.short	0x0101
        /*015e*/ 	.byte	0x3f
	.zero		1


	//   ....[14]....
        /*0160*/ 	.word	0x0000a700
        /*0164*/ 	.word	0x00000007
        /*0168*/ 	.word	0x00000000
        /*016c*/ 	.short	0x010a
        /*016e*/ 	.byte	0x3f
	.zero		1


	//   ....[15]....
        /*0170*/ 	.word	0x0000a780
        /*0174*/ 	.word	0x00000005
        /*0178*/ 	.word	0x00000000
        /*017c*/ 	.short	0x010a
        /*017e*/ 	.byte	0x3f
	.zero		1


	//   ....[16]....
        /*0180*/ 	.word	0x0000a7e0
        /*0184*/ 	.word	0x00000003
        /*0188*/ 	.word	0x00000000
        /*018c*/ 	.short	0x010a
        /*018e*/ 	.byte	0x3f
	.zero		1


	//   ....[17]....
        /*0190*/ 	.word	0x0000a840
        /*0194*/ 	.word	0x00000004
        /*0198*/ 	.word	0x00000000
        /*019c*/ 	.short	0x010a
        /*019e*/ 	.byte	0x3f
	.zero		1


	//   ....[18]....
        /*01a0*/ 	.word	0x0000a910
        /*01a4*/ 	.word	0x0000000c
        /*01a8*/ 	.word	0x00000010
        /*01ac*/ 	.short	0x010a
        /*01ae*/ 	.byte	0x3f
	.zero		1


	//   ....[19]....
        /*01b0*/ 	.word	0x0000a9e0
        /*01b4*/ 	.word	0x00000007
        /*01b8*/ 	.word	0x00000000
        /*01bc*/ 	.short	0x010a
        /*01be*/ 	.byte	0x3f
	.zero		1


	//----- nvinfo : EIATTR_NUM_MBARRIERS
	.align		4
.L_35:
        /*01c0*/ 	.byte	0x03, 0x38
        /*01c2*/ 	.short	0x0006


	//----- nvinfo : EIATTR_EXIT_INSTR_OFFSETS
	.align		4
        /*01c4*/ 	.byte	0x04, 0x1c
        /*01c6*/ 	.short	(.L_37 - .L_36)


	//   ....[0]....
.L_36:
        /*01c8*/ 	.word	0x000005a0


	//   ....[1]....
        /*01cc*/ 	.word	0x00000e60


	//   ....[2]....
        /*01d0*/ 	.word	0x000091f0


	//   ....[3]....
        /*01d4*/ 	.word	0x00009820


	//   ....[4]....
        /*01d8*/ 	.word	0x0000a7d0


	//----- nvinfo : EIATTR_MAX_THREADS
	.align		4
.L_37:
        /*01dc*/ 	.byte	0x04, 0x05
        /*01de*/ 	.short	(.L_39 - .L_38)
.L_38:
        /*01e0*/ 	.word	0x00000180
        /*01e4*/ 	.word	0x00000001
        /*01e8*/ 	.word	0x00000001


	//----- nvinfo : EIATTR_CRS_STACK_SIZE
	.align		4
.L_39:
        /*01ec*/ 	.byte	0x04, 0x1e
        /*01ee*/ 	.short	(.L_41 - .L_40)
.L_40:
        /*01f0*/ 	.word	0x00000000


	//----- nvinfo : EIATTR_CBANK_PARAM_SIZE
	.align		4
.L_41:
        /*01f4*/ 	.byte	0x03, 0x19
        /*01f6*/ 	.short	0x0470


	//----- nvinfo : EIATTR_PARAM_CBANK
	.align		4
        /*01f8*/ 	.byte	0x04, 0x0a
        /*01fa*/ 	.short	(.L_43 - .L_42)
	.align		4
.L_42:
        /*01fc*/ 	.word	index@(.nv.constant0._ZN7cutlass13device_kernelINS_4gemm6kernel13GemmUniversalIN4cute5tupleIJiiiiEEENS1_10collective13CollectiveMmaINS1_34MainloopSm90TmaGmmaWarpSpecializedILi2ENS5_IJNS4_1CILi1EEESB_SB_EEENS1_35KernelTmaWarpSpecializedCooperativeEEENS5_IJNSA_ILi256EEENSA_ILi128EEENSA_ILi64EEEEEEfNS5_IJlSB_lEEEfSJ_NS4_8TiledMMAINS4_8MMA_AtomIJNS4_4SM904GMMA30MMA_64x128x8_F32TF32TF32_SS_TNILNSN_7ScaleInE1ELSP_1EEEEEENS4_6LayoutINS5_IJNSA_ILi2EEESB_SB_EEENS5_IJSB_NSA_ILi0EEESV_EEEEENS5_IJNS4_10UnderscoreESY_SY_EEEEENS4_13SM90_TMA_LOADENS4_14ComposedLayoutINS4_7SwizzleILi3ELi4ELi3EEENS4_18smem_ptr_flag_bitsILi32EEENSS_INS5_IJNSA_ILi8EEENSA_ILi32EEEEEENS5_IJS18_SB_EEEEEEEvNS4_8identityES11_S1C_vS1D_EENS_8epilogue10collective6detail29Sm90TmaWarpSpecializedAdapterINS1G_15DefaultEpilogueIfSJ_SJ_NS1F_6thread17LinearCombinationIfLi1EffLNS1K_9ScaleType4KindE0ELNS_15FloatRoundStyleE2EfEENS1_15EpilogueDefaultEEEEEvvEEEEvNT_6ParamsE)
        /*0200*/ 	.short	0x0210
        /*0202*/ 	.short	0x0470


	//----- nvinfo : EIATTR_SW_WAR
	.align		4
.L_43:
        /*0204*/ 	.byte	0x04, 0x36
        /*0206*/ 	.short	(.L_45 - .L_44)
.L_44:
        /*0208*/ 	.word	0x00000008
.L_45:


//--------------------- .nv.callgraph             --------------------------
	.section	.nv.callgraph,"",@"SHT_CUDA_CALLGRAPH"
	.align	4
	.sectionentsize	8
	.align		4
        /*0000*/ 	.word	0x00000000
	.align		4
        /*0004*/ 	.word	0xffffffff
	.align		4
        /*0008*/ 	.word	index@(_ZN7cutlass13device_kernelINS_4gemm6kernel13GemmUniversalIN4cute5tupleIJiiiiEEENS1_10collective13CollectiveMmaINS1_34MainloopSm90TmaGmmaWarpSpecializedILi2ENS5_IJNS4_1CILi1EEESB_SB_EEENS1_35KernelTmaWarpSpecializedCooperativeEEENS5_IJNSA_ILi256EEENSA_ILi128EEENSA_ILi64EEEEEEfNS5_IJlSB_lEEEfSJ_NS4_8TiledMMAINS4_8MMA_AtomIJNS4_4SM904GMMA30MMA_64x128x8_F32TF32TF32_SS_TNILNSN_7ScaleInE1ELSP_1EEEEEENS4_6LayoutINS5_IJNSA_ILi2EEESB_SB_EEENS5_IJSB_NSA_ILi0EEESV_EEEEENS5_IJNS4_10UnderscoreESY_SY_EEEEENS4_13SM90_TMA_LOADENS4_14ComposedLayoutINS4_7SwizzleILi3ELi4ELi3EEENS4_18smem_ptr_flag_bitsILi32EEENSS_INS5_IJNSA_ILi8EEENSA_ILi32EEEEEENS5_IJS18_SB_EEEEEEEvNS4_8identityES11_S1C_vS1D_EENS_8epilogue10collective6detail29Sm90TmaWarpSpecializedAdapterINS1G_15DefaultEpilogueIfSJ_SJ_NS1F_6thread17LinearCombinationIfLi1EffLNS1K_9ScaleType4KindE0ELNS_15FloatRoundStyleE2EfEENS1_15EpilogueDefaultEEEEEvvEEEEvNT_6ParamsE)
	.align		4
        /*000c*/ 	.word	index@(__assertfail)
	.align		4
        /*0010*/ 	.word	0x00000000
	.align		4
        /*0014*/ 	.word	0xfffffffe
	.align		4
        /*0018*/ 	.word	0x00000000
	.align		4
        /*001c*/ 	.word	0xfffffffd
	.align		4
        /*0020*/ 	.word	0x00000000
	.align		4
        /*0024*/ 	.word	0xfffffffc


//--------------------- .nv.constant4             --------------------------
	.section	.nv.constant4,"a",@progbits
	.align	8
	.align		8
.nv.constant4:
        /*0000*/ 	.dword	__assertfail
	.align		8
        /*0008*/ 	.dword	__unnamed_1
	.align		8
        /*0010*/ 	.dword	_ZN40_INTERNAL_90fbcafd_4_k_cu_65349012_231914cuda3std3__45__cpo5beginE
	.align		8
        /*0018*/ 	.dword	_ZN40_INTERNAL_90fbcafd_4_k_cu_65349012_231914cuda3std3__45__cpo3endE
	.align		8
        /*0020*/ 	.dword	_ZN40_INTERNAL_90fbcafd_4_k_cu_65349012_231914cuda3std3__45__cpo6cbeginE
	.align		8
        /*0028*/ 	.dword	_ZN40_INTERNAL_90fbcafd_4_k_cu_65349012_231914cuda3std3__45__cpo4cendE
	.align		8
        /*0030*/ 	.dword	_ZN40_INTERNAL_90fbcafd_4_k_cu_65349012_231914cuda3std3__442_GLOBAL__N__90fbcafd_4_k_cu_65349012_231916ignoreE
	.align		8
        /*0038*/ 	.dword	_ZN40_INTERNAL_90fbcafd_4_k_cu_65349012_231914cuda3std3__419piecewise_constructE
	.align		8
        /*0040*/ 	.dword	_ZN40_INTERNAL_90fbcafd_4_k_cu_65349012_231914cuda3std3__48in_placeE
	.align		8
        /*0048*/ 	.dword	_ZN40_INTERNAL_90fbcafd_4_k_cu_65349012_231914cuda3std6ranges3__45__cpo4swapE
	.align		8
        /*0050*/ 	.dword	_ZN40_INTERNAL_90fbcafd_4_k_cu_65349012_231914cuda3std6ranges3__45__cpo9iter_moveE
	.align		8
        /*0058*/ 	.dword	_ZN40_INTERNAL_90fbcafd_4_k_cu_65349012_231914cute7productE
	.align		8
        /*0060*/ 	.dword	_ZN40_INTERNAL_90fbcafd_4_k_cu_65349012_231914cute1_E
	.align		8
        /*0068*/ 	.dword	$str$22
	.align		8
        /*0070*/ 	.dword	$str$23


//--------------------- .text._ZN7cutlass13device_kernelINS_4gemm6kernel13GemmUniversalIN4cute5tupleIJiiiiEEENS1_10collective13CollectiveMmaINS1_34MainloopSm90TmaGmmaWarpSpecializedILi2ENS5_IJNS4_1CILi1EEESB_SB_EEENS1_35KernelTmaWarpSpecializedCooperativeEEENS5_IJNSA_ILi256EEENSA_ILi128EEENSA_ILi64EEEEEEfNS5_IJlSB_lEEEfSJ_NS4_8TiledMMAINS4_8MMA_AtomIJNS4_4SM904GMMA30MMA_64x128x8_F32TF32TF32_SS_TNILNSN_7ScaleInE1ELSP_1EEEEEENS4_6LayoutINS5_IJNSA_ILi2EEESB_SB_EEENS5_IJSB_NSA_ILi0EEESV_EEEEENS5_IJNS4_10UnderscoreESY_SY_EEEEENS4_13SM90_TMA_LOADENS4_14ComposedLayoutINS4_7SwizzleILi3ELi4ELi3EEENS4_18smem_ptr_flag_bitsILi32EEENSS_INS5_IJNSA_ILi8EEENSA_ILi32EEEEEENS5_IJS18_SB_EEEEEEEvNS4_8identityES11_S1C_vS1D_EENS_8epilogue10collective6detail29Sm90TmaWarpSpecializedAdapterINS1G_15DefaultEpilogueIfSJ_SJ_NS1F_6thread17LinearCombinationIfLi1EffLNS1K_9ScaleType4KindE0ELNS_15FloatRoundStyleE2EfEENS1_15EpilogueDefaultEEEEEvvEEEEvNT_6ParamsE --------------------------
	.section	.text._ZN7cutlass13device_kernelINS_4gemm6kernel13GemmUniversalIN4cute5tupleIJiiiiEEENS1_10collective13CollectiveMmaINS1_34MainloopSm90TmaGmmaWarpSpecializedILi2ENS5_IJNS4_1CILi1EEESB_SB_EEENS1_35KernelTmaWarpSpecializedCooperativeEEENS5_IJNSA_ILi256EEENSA_ILi128EEENSA_ILi64EEEEEEfNS5_IJlSB_lEEEfSJ_NS4_8TiledMMAINS4_8MMA_AtomIJNS4_4SM904GMMA30MMA_64x128x8_F32TF32TF32_SS_TNILNSN_7ScaleInE1ELSP_1EEEEEENS4_6LayoutINS5_IJNSA_ILi2EEESB_SB_EEENS5_IJSB_NSA_ILi0EEESV_EEEEENS5_IJNS4_10UnderscoreESY_SY_EEEEENS4_13SM90_TMA_LOADENS4_14ComposedLayoutINS4_7SwizzleILi3ELi4ELi3EEENS4_18smem_ptr_flag_bitsILi32EEENSS_INS5_IJNSA_ILi8EEENSA_ILi32EEEEEENS5_IJS18_SB_EEEEEEEvNS4_8identityES11_S1C_vS1D_EENS_8epilogue10collective6detail29Sm90TmaWarpSpecializedAdapterINS1G_15DefaultEpilogueIfSJ_SJ_NS1F_6thread17LinearCombinationIfLi1EffLNS1K_9ScaleType4KindE0ELNS_15FloatRoundStyleE2EfEENS1_15EpilogueDefaultEEEEEvvEEEEvNT_6ParamsE,"ax",@progbits
	.align	128
.text._ZN7cutlass13device_kernelINS_4gemm6kernel13GemmUniversalIN4cute5tupleIJiiiiEEENS1_10collective13CollectiveMmaINS1_34MainloopSm90TmaGmmaWarpSpecializedILi2ENS5_IJNS4_1CILi1EEESB_SB_EEENS1_35KernelTmaWarpSpecializedCooperativeEEENS5_IJNSA_ILi256EEENSA_ILi128EEENSA_ILi64EEEEEEfNS5_IJlSB_lEEEfSJ_NS4_8TiledMMAINS4_8MMA_AtomIJNS4_4SM904GMMA30MMA_64x128x8_F32TF32TF32_SS_TNILNSN_7ScaleInE1ELSP_1EEEEEENS4_6LayoutINS5_IJNSA_ILi2EEESB_SB_EEENS5_IJSB_NSA_ILi0EEESV_EEEEENS5_IJNS4_10UnderscoreESY_SY_EEEEENS4_13SM90_TMA_LOADENS4_14ComposedLayoutINS4_7SwizzleILi3ELi4ELi3EEENS4_18smem_ptr_flag_bitsILi32EEENSS_INS5_IJNSA_ILi8EEENSA_ILi32EEEEEENS5_IJS18_SB_EEEEEEEvNS4_8identityES11_S1C_vS1D_EENS_8epilogue10collective6detail29Sm90TmaWarpSpecializedAdapterINS1G_15DefaultEpilogueIfSJ_SJ_NS1F_6thread17LinearCombinationIfLi1EffLNS1K_9ScaleType4KindE0ELNS_15FloatRoundStyleE2EfEENS1_15EpilogueDefaultEEEEEvvEEEEvNT_6ParamsE:
        .type           _ZN7cutlass13device_kernelINS_4gemm6kernel13GemmUniversalIN4cute5tupleIJiiiiEEENS1_10collective13CollectiveMmaINS1_34MainloopSm90TmaGmmaWarpSpecializedILi2ENS5_IJNS4_1CILi1EEESB_SB_EEENS1_35KernelTmaWarpSpecializedCooperativeEEENS5_IJNSA_ILi256EEENSA_ILi128EEENSA_ILi64EEEEEEfNS5_IJlSB_lEEEfSJ_NS4_8TiledMMAINS4_8MMA_AtomIJNS4_4SM904GMMA30MMA_64x128x8_F32TF32TF32_SS_TNILNSN_7ScaleInE1ELSP_1EEEEEENS4_6LayoutINS5_IJNSA_ILi2EEESB_SB_EEENS5_IJSB_NSA_ILi0EEESV_EEEEENS5_IJNS4_10UnderscoreESY_SY_EEEEENS4_13SM90_TMA_LOADENS4_14ComposedLayoutINS4_7SwizzleILi3ELi4ELi3EEENS4_18smem_ptr_flag_bitsILi32EEENSS_INS5_IJNSA_ILi8EEENSA_ILi32EEEEEENS5_IJS18_SB_EEEEEEEvNS4_8identityES11_S1C_vS1D_EENS_8epilogue10collective6detail29Sm90TmaWarpSpecializedAdapterINS1G_15DefaultEpilogueIfSJ_SJ_NS1F_6thread17LinearCombinationIfLi1EffLNS1K_9ScaleType4KindE0ELNS_15FloatRoundStyleE2EfEENS1_15EpilogueDefaultEEEEEvvEEEEvNT_6ParamsE,@function
        .size           _ZN7cutlass13device_kernelINS_4gemm6kernel13GemmUniversalIN4cute5tupleIJiiiiEEENS1_10collective13CollectiveMmaINS1_34MainloopSm90TmaGmmaWarpSpecializedILi2ENS5_IJNS4_1CILi1EEESB_SB_EEENS1_35KernelTmaWarpSpecializedCooperativeEEENS5_IJNSA_ILi256EEENSA_ILi128EEENSA_ILi64EEEEEEfNS5_IJlSB_lEEEfSJ_NS4_8TiledMMAINS4_8MMA_AtomIJNS4_4SM904GMMA30MMA_64x128x8_F32TF32TF32_SS_TNILNSN_7ScaleInE1ELSP_1EEEEEENS4_6LayoutINS5_IJNSA_ILi2EEESB_SB_EEENS5_IJSB_NSA_ILi0EEESV_EEEEENS5_IJNS4_10UnderscoreESY_SY_EEEEENS4_13SM90_TMA_LOADENS4_14ComposedLayoutINS4_7SwizzleILi3ELi4ELi3EEENS4_18smem_ptr_flag_bitsILi32EEENSS_INS5_IJNSA_ILi8EEENSA_ILi32EEEEEENS5_IJS18_SB_EEEEEEEvNS4_8identityES11_S1C_vS1D_EENS_8epilogue10collective6detail29Sm90TmaWarpSpecializedAdapterINS1G_15DefaultEpilogueIfSJ_SJ_NS1F_6thread17LinearCombinationIfLi1EffLNS1K_9ScaleType4KindE0ELNS_15FloatRoundStyleE2EfEENS1_15EpilogueDefaultEEEEEvvEEEEvNT_6ParamsE,(.L_x_316 - _ZN7cutlass13device_kernelINS_4gemm6kernel13GemmUniversalIN4cute5tupleIJiiiiEEENS1_10collective13CollectiveMmaINS1_34MainloopSm90TmaGmmaWarpSpecializedILi2ENS5_IJNS4_1CILi1EEESB_SB_EEENS1_35KernelTmaWarpSpecializedCooperativeEEENS5_IJNSA_ILi256EEENSA_ILi128EEENSA_ILi64EEEEEEfNS5_IJlSB_lEEEfSJ_NS4_8TiledMMAINS4_8MMA_AtomIJNS4_4SM904GMMA30MMA_64x128x8_F32TF32TF32_SS_TNILNSN_7ScaleInE1ELSP_1EEEEEENS4_6LayoutINS5_IJNSA_ILi2EEESB_SB_EEENS5_IJSB_NSA_ILi0EEESV_EEEEENS5_IJNS4_10UnderscoreESY_SY_EEEEENS4_13SM90_TMA_LOADENS4_14ComposedLayoutINS4_7SwizzleILi3ELi4ELi3EEENS4_18smem_ptr_flag_bitsILi32EEENSS_INS5_IJNSA_ILi8EEENSA_ILi32EEEEEENS5_IJS18_SB_EEEEEEEvNS4_8identityES11_S1C_vS1D_EENS_8epilogue10collective6detail29Sm90TmaWarpSpecializedAdapterINS1G_15DefaultEpilogueIfSJ_SJ_NS1F_6thread17LinearCombinationIfLi1EffLNS1K_9ScaleType4KindE0ELNS_15FloatRoundStyleE2EfEENS1_15EpilogueDefaultEEEEEvvEEEEvNT_6ParamsE)
        .other          _ZN7cutlass13device_kernelINS_4gemm6kernel13GemmUniversalIN4cute5tupleIJiiiiEEENS1_10collective13CollectiveMmaINS1_34MainloopSm90TmaGmmaWarpSpecializedILi2ENS5_IJNS4_1CILi1EEESB_SB_EEENS1_35KernelTmaWarpSpecializedCooperativeEEENS5_IJNSA_ILi256EEENSA_ILi128EEENSA_ILi64EEEEEEfNS5_IJlSB_lEEEfSJ_NS4_8TiledMMAINS4_8MMA_AtomIJNS4_4SM904GMMA30MMA_64x128x8_F32TF32TF32_SS_TNILNSN_7ScaleInE1ELSP_1EEEEEENS4_6LayoutINS5_IJNSA_ILi2EEESB_SB_EEENS5_IJSB_NSA_ILi0EEESV_EEEEENS5_IJNS4_10UnderscoreESY_SY_EEEEENS4_13SM90_TMA_LOADENS4_14ComposedLayoutINS4_7SwizzleILi3ELi4ELi3EEENS4_18smem_ptr_flag_bitsILi32EEENSS_INS5_IJNSA_ILi8EEENSA_ILi32EEEEEENS5_IJS18_SB_EEEEEEEvNS4_8identityES11_S1C_vS1D_EENS_8epilogue10collective6detail29Sm90TmaWarpSpecializedAdapterINS1G_15DefaultEpilogueIfSJ_SJ_NS1F_6thread17LinearCombinationIfLi1EffLNS1K_9ScaleType4KindE0ELNS_15FloatRoundStyleE2EfEENS1_15EpilogueDefaultEEEEEvvEEEEvNT_6ParamsE,@"STO_CUDA_ENTRY STV_DEFAULT"
_ZN7cutlass13device_kernelINS_4gemm6kernel13GemmUniversalIN4cute5tupleIJiiiiEEENS1_10collective13CollectiveMmaINS1_34MainloopSm90TmaGmmaWarpSpecializedILi2ENS5_IJNS4_1CILi1EEESB_SB_EEENS1_35KernelTmaWarpSpecializedCooperativeEEENS5_IJNSA_ILi256EEENSA_ILi128EEENSA_ILi64EEEEEEfNS5_IJlSB_lEEEfSJ_NS4_8TiledMMAINS4_8MMA_AtomIJNS4_4SM904GMMA30MMA_64x128x8_F32TF32TF32_SS_TNILNSN_7ScaleInE1ELSP_1EEEEEENS4_6LayoutINS5_IJNSA_ILi2EEESB_SB_EEENS5_IJSB_NSA_ILi0EEESV_EEEEENS5_IJNS4_10UnderscoreESY_SY_EEEEENS4_13SM90_TMA_LOADENS4_14ComposedLayoutINS4_7SwizzleILi3ELi4ELi3EEENS4_18smem_ptr_flag_bitsILi32EEENSS_INS5_IJNSA_ILi8EEENSA_ILi32EEEEEENS5_IJS18_SB_EEEEEEEvNS4_8identityES11_S1C_vS1D_EENS_8epilogue10collective6detail29Sm90TmaWarpSpecializedAdapterINS1G_15DefaultEpilogueIfSJ_SJ_NS1F_6thread17LinearCombinationIfLi1EffLNS1K_9ScaleType4KindE0ELNS_15FloatRoundStyleE2EfEENS1_15EpilogueDefaultEEEEEvvEEEEvNT_6ParamsE:
[----:B------:R-:W0:Y:S01]  /*0000*/  LDC R1, c[0x0][0x28] ;  /* 0x00000a00ff017b82 */ /* 0x000e220000000800 */
[----:B------:R-:W1:Y:S01]  /*0010*/  S2R R18, SR_TID.X ;  /* 0x0000000000127919 */ /* 0x000e620000002100 */
[----:B------:R-:W-:Y:S01]  /*0020*/  ELECT P0, URZ, PT ;  /* 0x00000000003f782f */ /* 0x000fe20003800000 */
[----:B------:R-:W-:Y:S01]  /*0030*/  BSSY B0, `(.L_x_0) ;  /* 0x000000f000007945 */ /* 0x000fe20003800000 */
[--C-:B-1----:R-:W-:Y:S02]  /*0040*/  SHF.R.U32.HI R0, RZ, 0x5, R18.reuse ;  /* 0x00000005ff007819 */ /* 0x102fe40000011612 */
[----:B------:R-:W-:-:S03]  /*0050*/  SHF.R.U32.HI R22, RZ, 0x7, R18 ;  /* 0x00000007ff167819 */ /* 0x000fc60000011612 */
[----:B------:R-:W1:Y:S04]  /*0060*/  SHFL.IDX PT, R5, R0, RZ, 0x1f ;  /* 0x00001fff00057589 */ /* 0x000e6800000e0000 */
[----:B------:R2:W3:Y:S01]  /*0070*/  SHFL.IDX PT, R8, R22, RZ, 0x1f ;  /* 0x00001fff16087589 */ /* 0x0004e200000e0000 */
[----:B-1----:R-:W-:-:S13]  /*0080*/  ISETP.NE.OR P0, PT, R5, RZ, !P0 ;  /* 0x000000ff0500720c */ /* 0x002fda0004705670 */
[----:B0-23--:R-:W-:Y:S05]  /*0090*/  @P0 BRA `(.L_x_1) ;  /* 0x0000000000200947 */ /* 0x00dfea0003800000 */
[----:B------:R-:W-:Y:S02]  /*00a0*/  ULDC.64 UR4, c[0x0][0x198] ;  /* 0x0000660000047ab9 */ /* 0x000fe40000000a00 */
[----:B------:R-:W-:Y:S02]  /*00b0*/  UIADD3 UR6, UP0, UR4, 0xf0, URZ ;  /* 0x000000f004067890 */ /* 0x000fe4000ff1e03f */
[----:B------:R-:W-:Y:S02]  /*00c0*/  UIADD3 UR4, UP1, UR4, 0x1f0, URZ ;  /* 0x000001f004047890 */ /* 0x000fe4000ff3e03f */
[----:B------:R-:W-:Y:S02]  /*00d0*/  UIADD3.X UR7, URZ, UR5, URZ, UP0, !UPT ;  /* 0x000000053f077290 */ /* 0x000fe400087fe43f */
[----:B------:R-:W-:-:S07]  /*00e0*/  UIADD3.X UR5, URZ, UR5, URZ, UP1, !UPT ;  /* 0x000000053f057290 */ /* 0x000fce0008ffe43f */
[----:B------:R0:W-:Y:S02]  /*00f0*/  UTMACCTL.PF [UR6] ;  /* 0x00000000060079b9 */ /* 0x0001e40008040000 */
[----:B------:R0:W-:Y:S02]  /*0100*/  UTMACCTL.PF [UR4] ;  /* 0x00000000040079b9 */ /* 0x0001e40008040000 */
[----:B0-----:R-:W-:Y:S01]  /*0110*/  NOP ;  /* 0x0000000000007918 */ /* 0x001fe20000000000 */
.L_x_1:
[----:B------:R-:W-:Y:S05]  /*0120*/  BSYNC B0 ;  /* 0x0000000000007941 */ /* 0x000fea0003800000 */
.L_x_0:
[----:B------:R-:W0:Y:S02]  /*0130*/  SHFL.IDX PT, R2, R0, RZ, 0x1f ;  /* 0x00001fff00027589 */ /* 0x000e2400000e0000 */
[----:B0-----:R-:W-:-:S13]  /*0140*/  ISETP.NE.AND P0, PT, R2, RZ, PT ;  /* 0x000000ff0200720c */ /* 0x001fda0003f05270 */
[----:B------:R-:W-:Y:S05]  /*0150*/  @P0 BRA `(.L_x_2) ;  /* 0x0000000000480947 */ /* 0x000fea0003800000 */
[----:B------:R-:W0:Y:S01]  /*0160*/  S2UR UR8, SR_CgaCtaId ;  /* 0x00000000000879c3 */ /* 0x000e220000008800 */
[----:B------:R-:W-:Y:S01]  /*0170*/  UMOV UR4, 0x400 ;  /* 0x0000040000047882 */ /* 0x000fe20000000000 */
[----:B------:R-:W-:Y:S01]  /*0180*/  UMOV UR5, 0x1 ;  /* 0x0000000100057882 */ /* 0x000fe20000000000 */
[----:B------:R-:W-:Y:S01]  /*0190*/  UMOV UR6, 0x100 ;  /* 0x0000010000067882 */ /* 0x000fe20000000000 */
[----:B------:R-:W-:Y:S01]  /*01a0*/  ELECT P0, URZ, PT ;  /* 0x00000000003f782f */ /* 0x000fe20003800000 */
[----:B------:R-:W-:-:S04]  /*01b0*/  UIADD3 UR6, -UR6, 0x100000, URZ ;  /* 0x0010000006067890 */ /* 0x000fc8000fffe13f */
[----:B------:R-:W-:Y:S02]  /*01c0*/  USHF.L.U32 UR7, UR6, 0xb, URZ ;  /* 0x0000000b06077899 */ /* 0x000fe4000800063f */
[----:B------:R-:W-:Y:S02]  /*01d0*/  USHF.L.U32 UR6, UR6, 0x1, URZ ;  /* 0x0000000106067899 */ /* 0x000fe4000800063f */
[----:B0-----:R-:W-:Y:S02]  /*01e0*/  ULEA UR8, UR8, UR4, 0x18 ;  /* 0x0000000408087291 */ /* 0x001fe4000f8ec03f */
[----:B------:R-:W-:-:S04]  /*01f0*/  UIADD3 UR4, -UR5, 0x100000, URZ ;  /* 0x0010000005047890 */ /* 0x000fc8000fffe13f */
[----:B------:R-:W-:Y:S02]  /*0200*/  USHF.L.U32 UR5, UR4, 0xb, URZ ;  /* 0x0000000b04057899 */ /* 0x000fe4000800063f */
[----:B------:R-:W-:Y:S01]  /*0210*/  USHF.L.U32 UR4, UR4, 0x1, URZ ;  /* 0x0000000104047899 */ /* 0x000fe2000800063f */
[----:B------:R-:W0:Y:S11]  /*0220*/  FENCE.VIEW.ASYNC.S ;  /* 0x00000000000073c6 */ /* 0x000e360000000000 */
[----:B0-----:R0:W1:Y:S01]  /*0230*/  SYNCS.EXCH.64 URZ, [UR8], UR4 ;  /* 0x00000004083f75b2 */ /* 0x0010620008000100 */
[----:B------:R0:W2:Y:S01]  /*0240*/  SYNCS.EXCH.64 URZ, [UR8+0x10], UR6 ;  /* 0x00001006083f75b2 */ /* 0x0000a20008000100 */
[----:B------:R0:W3:Y:S01]  /*0250*/  SYNCS.EXCH.64 URZ, [UR8+0x8], UR4 ;  /* 0x00000804083f75b2 */ /* 0x0000e20008000100 */
[----:B------:R0:W4:Y:S01]  /*0260*/  SYNCS.EXCH.64 URZ, [UR8+0x18], UR6 ;  /* 0x00001806083f75b2 */ /* 0x0001220008000100 */
[----:B------:R-:W-:Y:S01]  /*0270*/  NOP ;  /* 0x0000000000007918 */ /* 0x000fe20000000000 */
.L_x_2:
[----:B------:R-:W5:Y:S01]  /*0280*/  SHFL.IDX PT, R0, R0, RZ, 0x1f ;  /* 0x00001fff00007589 */ /* 0x000f6200000e0000 */
[----:B------:R-:W1:Y:S01]  /*0290*/  LDC R2, c[0x0][0x65c] ;  /* 0x00019700ff027b82 */ /* 0x000e620000000800 */
[----:B------:R-:W-:Y:S02]  /*02a0*/  ELECT P0, URZ, PT ;  /* 0x00000000003f782f */ /* 0x000fe40003800000 */
[----:B------:R-:W-:Y:S01]  /*02b0*/  SHF.R.S32.HI R6, RZ, 0x1f, R5 ;  /* 0x0000001fff067819 */ /* 0x000fe20000011405 */
[----:B------:R-:W2:Y:S01]  /*02c0*/  S2R R3, SR_CTAID.Y ;  /* 0x0000000000037919 */ /* 0x000ea20000002600 */
[----:B0-----:R-:W-:Y:S01]  /*02d0*/  UMOV UR4, 0x20 ;  /* 0x0000002000047882 */ /* 0x001fe20000000000 */
[----:B------:R-:W-:Y:S01]  /*02e0*/  ISETP.NE.AND P2, PT, R8, RZ, PT ;  /* 0x000000ff0800720c */ /* 0x000fe20003f45270 */
[----:B------:R-:W-:Y:S01]  /*02f0*/  NOP ;  /* 0x0000000000007918 */ /* 0x000fe20000000000 */
[----:B------:R-:W0:Y:S01]  /*0300*/  S2R R4, SR_CTAID.X ;  /* 0x0000000000047919 */ /* 0x000e220000002500 */
[----:B------:R-:W-:Y:S01]  /*0310*/  LEA.HI R6, R6, R5, RZ, 0x2 ;  /* 0x0000000506067211 */ /* 0x000fe200078f10ff */
[----:B------:R-:W-:Y:S01]  /*0320*/  NOP ;  /* 0x0000000000007918 */ /* 0x000fe20000000000 */
[----:B-----5:R-:W-:-:S02]  /*0330*/  ISETP.NE.OR P0, PT, R0, RZ, !P0 ;  /* 0x000000ff0000720c */ /* 0x020fc40004705670 */
[----:B-1----:R-:W-:-:S04]  /*0340*/  ISETP.NE.AND P3, PT, R2, 0x1, PT ;  /* 0x000000010200780c */ /* 0x002fc80003f65270 */
[----:B------:R-:W-:Y:S02]  /*0350*/  P2R R0, PR, RZ, 0x8 ;  /* 0x00000008ff007803 */ /* 0x000fe40000000000 */
[----:B------:R-:W-:-:S05]  /*0360*/  LOP3.LUT R0, R6, 0xfffffffc, RZ, 0xc0, !PT ;  /* 0xfffffffc06007812 */ /* 0x000fca00078ec0ff */
[----:B------:R-:W-:Y:S01]  /*0370*/  VOTEU.ALL UP0, P0 ;  /* 0x00000000003f7886 */ /* 0x000fe20000000000 */
[----:B------:R-:W-:Y:S01]  /*0380*/  IMAD.IADD R0, R5, 0x1, -R0 ;  /* 0x0000000105007824 */ /* 0x000fe200078e0a00 */
[----:B------:R-:W0:Y:S01]  /*0390*/  @P3 LDC R17, c[0x0][0x10] ;  /* 0x00000400ff113b82 */ /* 0x000e220000000800 */
[----:B------:R-:W-:Y:S01]  /*03a0*/  VOTEU.ALL UP1, P0 ;  /* 0x00000000003f7886 */ /* 0x000fe20000020000 */
[----:B------:R-:W-:Y:S01]  /*03b0*/  @P3 MOV R7, RZ ;  /* 0x000000ff00073202 */ /* 0x000fe20000000f00 */
[----:B------:R-:W-:Y:S01]  /*03c0*/  @!UP0 UMOV UR6, 0x400 ;  /* 0x0000040000068882 */ /* 0x000fe20000000000 */
[----:B------:R-:W-:-:S04]  /*03d0*/  @!UP0 UIADD3 UR4, -UR4, 0x100000, URZ ;  /* 0x0010000004048890 */ /* 0x000fc8000fffe13f */
[----:B------:R-:W-:Y:S02]  /*03e0*/  @!UP0 USHF.L.U32 UR5, UR4, 0xb, URZ ;  /* 0x0000000b04058899 */ /* 0x000fe4000800063f */
[----:B------:R-:W-:Y:S01]  /*03f0*/  @!UP0 USHF.L.U32 UR4, UR4, 0x1, URZ ;  /* 0x0000000104048899 */ /* 0x000fe2000800063f */
[----:B--2---:R-:W-:Y:S01]  /*0400*/  @P3 IMAD.MOV.U32 R6, RZ, RZ, R3 ;  /* 0x000000ffff063224 */ /* 0x004fe200078e0003 */
[----:B------:R-:W-:Y:S01]  /*0410*/  @P3 MOV R11, RZ ;  /* 0x000000ff000b3202 */ /* 0x000fe20000000f00 */
[----:B------:R-:W-:Y:S01]  /*0420*/  IMAD.MOV.U32 R5, RZ, RZ, RZ ;  /* 0x000000ffff057224 */ /* 0x000fe200078e00ff */
[----:B------:R-:W1:Y:S08]  /*0430*/  @!UP0 S2UR UR7, SR_CgaCtaId ;  /* 0x00000000000789c3 */ /* 0x000e700000008800 */
[----:B------:R-:W2:Y:S01]  /*0440*/  @!P3 LDC R9, c[0x0][0xc] ;  /* 0x00000300ff09bb82 */ /* 0x000ea20000000800 */
[----:B0-----:R-:W-:-:S04]  /*0450*/  @P3 IMAD.WIDE.U32 R16, R4, R17, R6 ;  /* 0x0000001104103225 */ /* 0x001fc800078e0006 */
[----:B------:R-:W-:Y:S01]  /*0460*/  @P3 IMAD.IADD R17, R17, 0x1, R11 ;  /* 0x0000000111113824 */ /* 0x000fe200078e020b */
[----:B-1----:R-:W-:Y:S01]  /*0470*/  @!UP0 ULEA UR6, UR7, UR6, 0x18 ;  /* 0x0000000607068291 */ /* 0x002fe2000f8ec03f */
[----:B------:R-:W-:Y:S01]  /*0480*/  VOTEU.ALL UP0, P0 ;  /* 0x00000000003f7886 */ /* 0x000fe20000000000 */
[----:B------:R-:W-:-:S04]  /*0490*/  ISETP.NE.AND P0, PT, R0, 0x3, PT ;  /* 0x000000030000780c */ /* 0x000fc80003f05270 */
[----:B------:R-:W-:Y:S01]  /*04a0*/  ISETP.EQ.OR P0, PT, R0, RZ, !P0 ;  /* 0x000000ff0000720c */ /* 0x000fe20004702670 */
[----:B--2---:R-:W-:-:S03]  /*04b0*/  @!P3 IMAD.WIDE.U32 R6, R9, R3, R4 ;  /* 0x000000030906b225 */ /* 0x004fc600078e0004 */
[C---:B------:R-:W-:Y:S01]  /*04c0*/  ISETP.EQ.AND P0, PT, R8.reuse, RZ, P0 ;  /* 0x000000ff0800720c */ /* 0x040fe20000702270 */
[----:B------:R-:W-:Y:S01]  /*04d0*/  VIADD R8, R8, 0xffffffff ;  /* 0xffffffff08087836 */ /* 0x000fe20000000000 */
[----:B------:R-:W0:Y:S02]  /*04e0*/  FENCE.VIEW.ASYNC.S ;  /* 0x00000000000073c6 */ /* 0x000e240000000000 */
[----:B0-----:R0:W3:Y:S01]  /*04f0*/  @!UP0 SYNCS.EXCH.64 URZ, [UR6+0x30], UR4 ;  /* 0x00003004063f85b2 */ /* 0x0010e20008000100 */
[----:B------:R-:W-:Y:S01]  /*0500*/  @!P3 IMAD.MOV.U32 R16, RZ, RZ, R6 ;  /* 0x000000ffff10b224 */ /* 0x000fe200078e0006 */
[----:B------:R-:W-:Y:S02]  /*0510*/  SEL R19, RZ, 0x1, !P0 ;  /* 0x00000001ff137807 */ /* 0x000fe40004000000 */
[----:B------:R-:W-:Y:S02]  /*0520*/  ISETP.GE.U32.AND P1, PT, R8, 0x2, PT ;  /* 0x000000020800780c */ /* 0x000fe40003f26070 */
[----:B------:R-:W-:-:S02]  /*0530*/  @!P3 MOV R17, R7 ;  /* 0x000000070011b202 */ /* 0x000fc40000000f00 */
[----:B------:R-:W-:Y:S01]  /*0540*/  SEL R19, R19, 0x2, P1 ;  /* 0x0000000213137807 */ /* 0x000fe20000800000 */
[----:B------:R0:W3:Y:S01]  /*0550*/  @!UP1 SYNCS.EXCH.64 URZ, [UR6+0x38], UR4 ;  /* 0x00003804063f95b2 */ /* 0x0000e20008000100 */
[----:B------:R-:W-:Y:S01]  /*0560*/  NOP ;  /* 0x0000000000007918 */ /* 0x000fe20000000000 */
[----:B---34-:R-:W-:Y:S06]  /*0570*/  BAR.SYNC.DEFER_BLOCKING 0x0 ;  /* 0x0000000000007b1d */ /* 0x018fec0000010000 */
[----:B------:R-:W-:Y:S05]  /*0580*/  @!P2 BRA `(.L_x_3) ;  /* 0x0000008c001ca947 */ /* 0x000fea0003800000 */
[----:B------:R-:W-:-:S13]  /*0590*/  ISETP.GT.U32.AND P0, PT, R8, 0x1, PT ;  /* 0x000000010800780c */ /* 0x000fda0003f04070 */
[----:B0-----:R-:W-:Y:S05]  /*05a0*/  @P0 EXIT ;  /* 0x000000000000094d */ /* 0x001fea0003800000 */
[----:B------:R-:W-:Y:S01]  /*05b0*/  ULDC.64 UR4, c[0x0][0x650] ;  /* 0x0001940000047ab9 */ /* 0x000fe20000000a00 */
[----:B------:R-:W-:Y:S01]  /*05c0*/  PRMT R0, RZ, 0x7610, R0 ;  /* 0x00007610ff007816 */ /* 0x000fe20000000000 */
[----:B------:R-:W-:Y:S01]  /*05d0*/  IMAD.MOV.U32 R152, RZ, RZ, -0x1 ;  /* 0xffffffffff987424 */ /* 0x000fe200078e00ff */
[----:B------:R-:W-:Y:S01]  /*05e0*/  ISETP.GE.U32.AND P0, PT, R16, UR4, PT ;  /* 0x0000000410007c0c */ /* 0x000fe2000bf06070 */
[----:B------:R-:W-:Y:S01]  /*05f0*/  IMAD.MOV.U32 R153, RZ, RZ, -0x1 ;  /* 0xffffffffff997424 */ /* 0x000fe200078e00ff */
[----:B------:R-:W-:Y:S02]  /*0600*/  MOV R23, 0xffffffff ;  /* 0xffffffff00177802 */ /* 0x000fe40000000f00 */
[----:B------:R-:W-:-:S13]  /*0610*/  ISETP.GE.U32.AND.EX P0, PT, R17, UR5, PT, P0 ;  /* 0x0000000511007c0c */ /* 0x000fda000bf06100 */
[----:B------:R-:W-:Y:S05]  /*0620*/  @P0 BRA `(.L_x_4) ;  /* 0x0000000400540947 */ /* 0x000fea0003800000 */
[----:B------:R-:W0:Y:S01]  /*0630*/  LDC.64 R14, c[0x0][0x628] ;  /* 0x00018a00ff0e7b82 */ /* 0x000e220000000a00 */
[----:B------:R-:W-:Y:S02]  /*0640*/  IMAD.MOV.U32 R6, RZ, RZ, R16 ;  /* 0x000000ffff067224 */ /* 0x000fe400078e0010 */
[----:B------:R-:W-:-:S05]  /*0650*/  IMAD.MOV.U32 R7, RZ, RZ, R17 ;  /* 0x000000ffff077224 */ /* 0x000fca00078e0011 */
[----:B------:R-:W1:Y:S08]  /*0660*/  LDC R0, c[0x0][0x630] ;  /* 0x00018c00ff007b82 */ /* 0x000e700000000800 */
[----:B------:R-:W2:Y:S01]  /*0670*/  LDC.64 R20, c[0x0][0x620] ;  /* 0x00018800ff147b82 */ /* 0x000ea20000000a00 */
[----:B0-----:R-:W-:-:S04]  /*0680*/  ISETP.NE.U32.AND P0, PT, R14, RZ, PT ;  /* 0x000000ff0e00720c */ /* 0x001fc80003f05070 */
[----:B------:R-:W-:-:S13]  /*0690*/  ISETP.NE.AND.EX P0, PT, R15, RZ, PT, P0 ;  /* 0x000000ff0f00720c */ /* 0x000fda0003f05300 */
[----:B-12---:R-:W-:Y:S05]  /*06a0*/  @!P0 BRA `(.L_x_5) ;  /* 0x0000000000288947 */ /* 0x006fea0003800000 */
[----:B------:R-:W0:Y:S02]  /*06b0*/  LDC R11, c[0x0][0x634] ;  /* 0x00018d00ff0b7b82 */ /* 0x000e240000000800 */
[----:B0-----:R-:W-:-:S04]  /*06c0*/  IADD3 R11, P0, R16, R11, RZ ;  /* 0x0000000b100b7210 */ /* 0x001fc80007f1e0ff */
[----:B------:R-:W-:-:S05]  /*06d0*/  IADD3.X R13, RZ, R17, RZ, P0, !PT ;  /* 0x00000011ff0d7210 */ /* 0x000fca00007fe4ff */
[----:B------:R-:W-:-:S04]  /*06e0*/  IMAD.WIDE.U32 R6, R13, R14, RZ ;  /* 0x0000000e0d067225 */ /* 0x000fc800078e00ff */
[----:B------:R-:W-:-:S04]  /*06f0*/  IMAD.WIDE.U32 R8, P0, R11, R15, R6 ;  /* 0x0000000f0b087225 */ /* 0x000fc80007800006 */
[----:B------:R-:W-:-:S04]  /*0700*/  IMAD.WIDE.U32 R6, R11, R14, RZ ;  /* 0x0000000e0b067225 */ /* 0x000fc800078e00ff */
[----:B------:R-:W-:Y:S01]  /*0710*/  IMAD.X R11, RZ, RZ, RZ, P0 ;  /* 0x000000ffff0b7224 */ /* 0x000fe200000e06ff */
[----:B------:R-:W-:Y:S01]  /*0720*/  IADD3 RZ, P0, R7, R8, RZ ;  /* 0x0000000807ff7210 */ /* 0x000fe20007f1e0ff */
[----:B------:R-:W-:-:S04]  /*0730*/  IMAD.MOV.U32 R10, RZ, RZ, R9 ;  /* 0x000000ffff0a7224 */ /* 0x000fc800078e0009 */
[----:B------:R-:W-:-:S08]  /*0740*/  IMAD.WIDE.U32.X R6, R13, R15, R10, P0 ;  /* 0x0000000f0d067225 */ /* 0x000fd000000e040a */
.L_x_5:
[-CC-:B------:R-:W-:Y:S01]  /*0750*/  SHF.R.U64 R23, R6, R0.reuse, R7.reuse ;  /* 0x0000000006177219 */ /* 0x180fe20000001207 */
[----:B------:R-:W0:Y:S01]  /*0760*/  LDC R10, c[0x0][0x618] ;  /* 0x00018600ff0a7b82 */ /* 0x000e220000000800 */
[----:B------:R-:W-:Y:S01]  /*0770*/  SHF.R.U32.HI R5, RZ, R0, R7 ;  /* 0x00000000ff057219 */ /* 0x000fe20000011607 */
[----:B------:R-:W-:Y:S01]  /*0780*/  ULDC UR4, c[0x0][0x150] ;  /* 0x0000540000047ab9 */ /* 0x000fe20000000800 */
[----:B------:R-:W-:Y:S02]  /*0790*/  IADD3 R9, P0, RZ, -R23, RZ ;  /* 0x80000017ff097210 */ /* 0x000fe40007f1e0ff */
[----:B------:R-:W-:Y:S02]  /*07a0*/  I2FP.F32.U32 R0, R4 ;  /* 0x0000000400007245 */ /* 0x000fe40000201000 */
[----:B------:R-:W-:Y:S01]  /*07b0*/  IADD3.X R11, RZ, ~R5, RZ, P0, !PT ;  /* 0x80000005ff0b7210 */ /* 0x000fe200007fe4ff */
[----:B------:R-:W1:Y:S01]  /*07c0*/  LDC.64 R28, c[0x0][0x640] ;  /* 0x00019000ff1c7b82 */ /* 0x000e620000000a00 */
[----:B------:R-:W-:-:S04]  /*07d0*/  IMAD.WIDE.U32 R6, R9, R20, R16 ;  /* 0x0000001409067225 */ /* 0x000fc800078e0010 */
[----:B------:R-:W-:Y:S01]  /*07e0*/  FMUL R0, R0, UR4 ;  /* 0x0000000400007c20 */ /* 0x000fe20008400000 */
[----:B------:R-:W-:Y:S01]  /*07f0*/  ULDC UR4, c[0x0][0x154] ;  /* 0x0000550000047ab9 */ /* 0x000fe20000000800 */
[----:B------:R-:W-:Y:S01]  /*0800*/  IMAD R8, R11, R20, RZ ;  /* 0x000000140b087224 */ /* 0x000fe200078e02ff */
[----:B------:R-:W2:Y:S03]  /*0810*/  LDC R5, c[0x0][0x144] ;  /* 0x00005100ff057b82 */ /* 0x000ea60000000800 */
[----:B------:R-:W3:Y:S01]  /*0820*/  F2I.U32.TRUNC.NTZ R0, R0 ;  /* 0x0000000000007305 */ /* 0x000ee2000020f000 */
[----:B------:R-:W-:-:S04]  /*0830*/  IMAD R9, R9, R21, R8 ;  /* 0x0000001509097224 */ /* 0x000fc800078e0208 */
[----:B------:R-:W-:Y:S01]  /*0840*/  IMAD.IADD R7, R7, 0x1, R9 ;  /* 0x0000000107077824 */ /* 0x000fe200078e0209 */
[----:B------:R-:W-:Y:S01]  /*0850*/  MOV R9, 0xffffffff ;  /* 0xffffffff00097802 */ /* 0x000fe20000000f00 */
[----:B------:R-:W4:Y:S03]  /*0860*/  LDC R12, c[0x0][0x608] ;  /* 0x00018200ff0c7b82 */ /* 0x000f260000000800 */
[-CC-:B0-----:R-:W-:Y:S02]  /*0870*/  SHF.R.U64 R20, R6, R10.reuse, R7.reuse ;  /* 0x0000000a06147219 */ /* 0x181fe40000001207 */
[----:B------:R-:W-:Y:S02]  /*0880*/  I2FP.F32.U32 R6, R3 ;  /* 0x0000000300067245 */ /* 0x000fe40000201000 */
[----:B------:R-:W-:Y:S01]  /*0890*/  SHF.R.U32.HI R7, RZ, R10, R7 ;  /* 0x0000000aff077219 */ /* 0x000fe20000011607 */
[----:B------:R-:W0:Y:S01]  /*08a0*/  LDC R26, c[0x0][0x658] ;  /* 0x00019600ff1a7b82 */ /* 0x000e220000000800 */
[----:B-1----:R-:W-:Y:S01]  /*08b0*/  ISETP.NE.U32.AND P0, PT, R28, RZ, PT ;  /* 0x000000ff1c00720c */ /* 0x002fe20003f05070 */
[----:B---3--:R-:W-:-:S02]  /*08c0*/  IMAD.MOV R8, RZ, RZ, -R0 ;  /* 0x000000ffff087224 */ /* 0x008fc400078e0a00 */
[----:B------:R-:W-:Y:S01]  /*08d0*/  FMUL R6, R6, UR4 ;  /* 0x0000000406067c20 */ /* 0x000fe20008400000 */
[----:B------:R-:W-:-:S03]  /*08e0*/  ISETP.NE.AND.EX P0, PT, R29, RZ, PT, P0 ;  /* 0x000000ff1d00720c */ /* 0x000fc60003f05300 */
[----:B------:R-:W1:Y:S01]  /*08f0*/  LDC R14, c[0x0][0x148] ;  /* 0x00005200ff0e7b82 */ /* 0x000e620000000800 */
[----:B--2---:R-:W-:-:S07]  /*0900*/  IMAD R0, R5, R8, R4 ;  /* 0x0000000805007224 */ /* 0x004fce00078e0204 */
[----:B------:R-:W2:Y:S01]  /*0910*/  LDC R24, c[0x0][0x600] ;  /* 0x00018000ff187b82 */ /* 0x000ea20000000800 */
[-CC-:B----4-:R-:W-:Y:S02]  /*0920*/  SHF.R.U64 R30, R20, R12.reuse, R7.reuse ;  /* 0x0000000c141e7219 */ /* 0x190fe40000001207 */
[----:B------:R-:W-:Y:S01]  /*0930*/  SHF.R.U32.HI R5, RZ, R12, R7 ;  /* 0x0000000cff057219 */ /* 0x000fe20000011607 */
[----:B------:R-:W-:Y:S01]  /*0940*/  IMAD.MOV.U32 R7, RZ, RZ, 0x1 ;  /* 0x00000001ff077424 */ /* 0x000fe200078e00ff */
[----:B------:R3:W4:Y:S03]  /*0950*/  F2I.U32.TRUNC.NTZ R12, R6 ;  /* 0x00000006000c7305 */ /* 0x000726000020f000 */
[----:B------:R-:W1:Y:S01]  /*0960*/  LDC R15, c[0x0][0x648] ;  /* 0x00019200ff0f7b82 */ /* 0x000e620000000800 */
[-C--:B0-----:R-:W-:Y:S02]  /*0970*/  SHF.L.U32 R4, R9, R26.reuse, RZ ;  /* 0x0000001a09047219 */ /* 0x081fe400000006ff */
[----:B------:R-:W-:-:S02]  /*0980*/  SHF.R.U64 R32, R30, R26, R5 ;  /* 0x0000001a1e207219 */ /* 0x000fc40000001205 */
[----:B------:R-:W-:Y:S02]  /*0990*/  LOP3.LUT R11, RZ, R4, RZ, 0x33, !PT ;  /* 0x00000004ff0b7212 */ /* 0x000fe400078e33ff */
[-C--:B------:R-:W-:Y:S01]  /*09a0*/  SHF.R.U32.HI R5, RZ, R26.reuse, R5 ;  /* 0x0000001aff057219 */ /* 0x080fe20000011605 */
[----:B------:R-:W0:Y:S01]  /*09b0*/  LDC R21, c[0x0][0x638] ;  /* 0x00018e00ff157b82 */ /* 0x000e220000000800 */
[----:B------:R-:W-:Y:S01]  /*09c0*/  SHF.L.U32 R10, R7, R26, RZ ;  /* 0x0000001a070a7219 */ /* 0x000fe200000006ff */
[----:B------:R-:W-:-:S06]  /*09d0*/  IMAD.MOV.U32 R4, RZ, RZ, R32 ;  /* 0x000000ffff047224 */ /* 0x000fcc00078e0020 */
[----:B------:R-:W0:Y:S01]  /*09e0*/  LDC R152, c[0x0][0x610] ;  /* 0x00018400ff987b82 */ /* 0x000e220000000800 */
[----:B---34-:R-:W-:Y:S05]  /*09f0*/  @!P0 BRA `(.L_x_6) ;  /* 0x0000000000288947 */ /* 0x018fea0003800000 */
[----:B------:R-:W3:Y:S02]  /*0a00*/  LDC R9, c[0x0][0x64c] ;  /* 0x00019300ff097b82 */ /* 0x000ee40000000800 */
[----:B---3--:R-:W-:-:S04]  /*0a10*/  IADD3 R9, P0, R32, R9, RZ ;  /* 0x0000000920097210 */ /* 0x008fc80007f1e0ff */
        /* <DEDUP_REMOVED lines=8> */
.L_x_6:
[----:B-1----:R-:W-:Y:S01]  /*0aa0*/  SHF.R.U64 R4, R4, R15, R5 ;  /* 0x0000000f04047219 */ /* 0x002fe20000001205 */
[----:B--2---:R-:W-:Y:S01]  /*0ab0*/  VIADD R5, R24, 0xffffffff ;  /* 0xffffffff18057836 */ /* 0x004fe20000000000 */
[----:B------:R-:W-:Y:S02]  /*0ac0*/  IADD3 R12, -R12, RZ, RZ ;  /* 0x000000ff0c0c7210 */ /* 0x000fe40007ffe1ff */
[----:B------:R-:W-:Y:S01]  /*0ad0*/  LOP3.LUT R11, R30, R11, RZ, 0xc0, !PT ;  /* 0x0000000b1e0b7212 */ /* 0x000fe200078ec0ff */
[----:B------:R-:W-:Y:S01]  /*0ae0*/  IMAD.MOV R6, RZ, RZ, -R4 ;  /* 0x000000ffff067224 */ /* 0x000fe200078e0a04 */
[----:B------:R-:W-:Y:S01]  /*0af0*/  LOP3.LUT R5, R20, R5, RZ, 0xc0, !PT ;  /* 0x0000000514057212 */ /* 0x000fe200078ec0ff */
[----:B------:R-:W-:Y:S02]  /*0b00*/  @P3 IMAD R0, R14, R12, R3 ;  /* 0x0000000c0e003224 */ /* 0x000fe400078e0203 */
[----:B------:R-:W-:Y:S02]  /*0b10*/  IMAD R11, R10, R4, R11 ;  /* 0x000000040a0b7224 */ /* 0x000fe400078e020b */
[----:B0-----:R-:W-:-:S02]  /*0b20*/  IMAD R3, R6, R21, R32 ;  /* 0x0000001506037224 */ /* 0x001fc400078e0220 */
[----:B------:R-:W-:Y:S01]  /*0b30*/  IMAD R152, R11, R152, R0 ;  /* 0x000000980b987224 */ /* 0x000fe200078e0200 */
[----:B------:R-:W-:Y:S01]  /*0b40*/  MOV R0, 0x1 ;  /* 0x0000000100007802 */ /* 0x000fe20000000f00 */
[----:B------:R-:W-:-:S05]  /*0b50*/  IMAD R3, R3, R24, R5 ;  /* 0x0000001803037224 */ /* 0x000fca00078e0205 */
[----:B------:R-:W-:Y:S02]  /*0b60*/  SEL R153, R3, R152, !P3 ;  /* 0x0000009803997207 */ /* 0x000fe40005800000 */
[----:B------:R-:W-:-:S07]  /*0b70*/  SEL R152, R152, R3, !P3 ;  /* 0x0000000398987207 */ /* 0x000fce0005800000 */
.L_x_4:
[----:B------:R-:W-:-:S08]  /*0b80*/  NOP ;  /* 0x0000000000007918 */ /* 0x000fd00000000000 */
[----:B------:R-:W0:Y:S02]  /*0b90*/  USETMAXREG.TRY_ALLOC.CTAPOOL UP0, 0xe8 ;  /* 0x000000e8000079c8 */ /* 0x000e240008000600 */
[----:B0-----:R-:W-:-:S13]  /*0ba0*/  PLOP3.LUT P0, PT, PT, PT, UP0, 0x80, 0x0 ;  /* 0x000000000000781c */ /* 0x001fda0003f0f008 */
[----:B------:R-:W-:Y:S05]  /*0bb0*/  @!P0 BRA `(.L_x_4) ;  /* 0xfffffffc00f08947 */ /* 0x000fea000383ffff */
[----:B------:R-:W-:Y:S01]  /*0bc0*/  ULDC.64 UR4, c[0x0][0x598] ;  /* 0x0001660000047ab9 */ /* 0x000fe20000000a00 */
[----:B------:R-:W-:Y:S01]  /*0bd0*/  ULDC.64 UR36, c[0x0][0x208] ;  /* 0x0000820000247ab9 */ /* 0x000fe20000000a00 */
[----:B------:R-:W-:-:S04]  /*0be0*/  ISETP.NE.U32.AND P0, PT, RZ, UR4, PT ;  /* 0x00000004ff007c0c */ /* 0x000fc8000bf05070 */
[----:B------:R-:W-:-:S13]  /*0bf0*/  ISETP.NE.AND.EX P0, PT, RZ, UR5, PT, P0 ;  /* 0x00000005ff007c0c */ /* 0x000fda000bf05300 */
[----:B------:R-:W-:Y:S05]  /*0c00*/  @!P0 BRA `(.L_x_7) ;  /* 0x00000000001c8947 */ /* 0x000fea0003800000 */
[----:B------:R-:W0:Y:S02]  /*0c10*/  LDC.64 R4, c[0x0][0x598] ;  /* 0x00016600ff047b82 */ /* 0x000e240000000a00 */
[----:B0-----:R-:W2:Y:S02]  /*0c20*/  LDG.E.64 R4, desc[UR36][R4.64] ;  /* 0x0000002404047981 */ /* 0x001ea4000c1e1b00 */
[----:B--2---:R-:W-:-:S04]  /*0c30*/  ISETP.NE.U32.AND P0, PT, R4, RZ, PT ;  /* 0x000000ff0400720c */ /* 0x004fc80003f05070 */
[----:B------:R-:W-:-:S13]  /*0c40*/  ISETP.NE.AND.EX P0, PT, R5, RZ, PT, P0 ;  /* 0x000000ff0500720c */ /* 0x000fda0003f05300 */
[----:B------:R-:W-:Y:S05]  /*0c50*/  @!P0 BRA `(.L_x_7) ;  /* 0x0000000000088947 */ /* 0x000fea0003800000 */
[----:B------:R0:W5:Y:S01]  /*0c60*/  LD.E R154, desc[UR36][R4.64] ;  /* 0x00000024049a7980 */ /* 0x000162000c101900 */
[----:B------:R-:W-:Y:S05]  /*0c70*/  BRA `(.L_x_8) ;  /* 0x0000000000247947 */ /* 0x000fea0003800000 */
.L_x_7:
[----:B------:R-:W-:Y:S02]  /*0c80*/  ULDC.64 UR4, c[0x0][0x588] ;  /* 0x0001620000047ab9 */ /* 0x000fe40000000a00 */
[----:B------:R-:W-:-:S04]  /*0c90*/  ISETP.NE.U32.AND P0, PT, RZ, UR4, PT ;  /* 0x00000004ff007c0c */ /* 0x000fc8000bf05070 */
[----:B------:R-:W-:-:S13]  /*0ca0*/  ISETP.NE.AND.EX P0, PT, RZ, UR5, PT, P0 ;  /* 0x00000005ff007c0c */ /* 0x000fda000bf05300 */
[----:B------:R-:W-:Y:S05]  /*0cb0*/  @!P0 BRA `(.L_x_9) ;  /* 0x00000000000c8947 */ /* 0x000fea0003800000 */
[----:B------:R-:W0:Y:S02]  /*0cc0*/  LDC.64 R154, c[0x0][0x588] ;  /* 0x00016200ff9a7b82 */ /* 0x000e240000000a00 */
[----:B0-----:R1:W5:Y:S01]  /*0cd0*/  LDG.E R154, desc[UR36][R154.64] ;  /* 0x000000249a9a7981 */ /* 0x001362000c1e1900 */
[----:B------:R-:W-:Y:S05]  /*0ce0*/  BRA `(.L_x_8) ;  /* 0x0000000000087947 */ /* 0x000fea0003800000 */
.L_x_9:
[----:B------:R-:W-:Y:S02]  /*0cf0*/  ULDC UR4, c[0x0][0x580] ;  /* 0x0001600000047ab9 */ /* 0x000fe40000000800 */
[----:B------:R-:W-:-:S07]  /*0d00*/  IMAD.U32 R154, RZ, RZ, UR4 ;  /* 0x00000004ff9a7e24 */ /* 0x000fce000f8e00ff */
.L_x_8:
[----:B------:R-:W-:Y:S02]  /*0d10*/  ULDC.64 UR4, c[0x0][0x5a0] ;  /* 0x0001680000047ab9 */ /* 0x000fe40000000a00 */
[----:B------:R-:W-:-:S04]  /*0d20*/  ISETP.NE.U32.AND P0, PT, RZ, UR4, PT ;  /* 0x00000004ff007c0c */ /* 0x000fc8000bf05070 */
[----:B------:R-:W-:-:S13]  /*0d30*/  ISETP.NE.AND.EX P0, PT, RZ, UR5, PT, P0 ;  /* 0x00000005ff007c0c */ /* 0x000fda000bf05300 */
[----:B------:R-:W-:Y:S05]  /*0d40*/  @!P0 BRA `(.L_x_10) ;  /* 0x00000000001c8947 */ /* 0x000fea0003800000 */
[----:B0-----:R-:W0:Y:S02]  /*0d50*/  LDC.64 R4, c[0x0][0x5a0] ;  /* 0x00016800ff047b82 */ /* 0x001e240000000a00 */
[----:B0-----:R-:W2:Y:S02]  /*0d60*/  LDG.E.64 R4, desc[UR36][R4.64] ;  /* 0x0000002404047981 */ /* 0x001ea4000c1e1b00 */
[----:B--2---:R-:W-:-:S04]  /*0d70*/  ISETP.NE.U32.AND P0, PT, R4, RZ, PT ;  /* 0x000000ff0400720c */ /* 0x004fc80003f05070 */
[----:B------:R-:W-:-:S13]  /*0d80*/  ISETP.NE.AND.EX P0, PT, R5, RZ, PT, P0 ;  /* 0x000000ff0500720c */ /* 0x000fda0003f05300 */
[----:B------:R-:W-:Y:S05]  /*0d90*/  @!P0 BRA `(.L_x_10) ;  /* 0x0000000000088947 */ /* 0x000fea0003800000 */
[----:B-1----:R0:W5:Y:S01]  /*0da0*/  LD.E R155, desc[UR36][R4.64] ;  /* 0x00000024049b7980 */ /* 0x002162000c101900 */
[----:B------:R-:W-:Y:S05]  /*0db0*/  BRA `(.L_x_11) ;  /* 0x0000000000247947 */ /* 0x000fea0003800000 */
.L_x_10:
[----:B------:R-:W-:Y:S02]  /*0dc0*/  ULDC.64 UR4, c[0x0][0x590] ;  /* 0x0001640000047ab9 */ /* 0x000fe40000000a00 */
[----:B------:R-:W-:-:S04]  /*0dd0*/  ISETP.NE.U32.AND P0, PT, RZ, UR4, PT ;  /* 0x00000004ff007c0c */ /* 0x000fc8000bf05070 */
[----:B------:R-:W-:-:S13]  /*0de0*/  ISETP.NE.AND.EX P0, PT, RZ, UR5, PT, P0 ;  /* 0x00000005ff007c0c */ /* 0x000fda000bf05300 */
[----:B------:R-:W-:Y:S05]  /*0df0*/  @!P0 BRA `(.L_x_12) ;  /* 0x00000000000c8947 */ /* 0x000fea0003800000 */
[----:B0-----:R-:W1:Y:S02]  /*0e00*/  LDC.64 R4, c[0x0][0x590] ;  /* 0x00016400ff047b82 */ /* 0x001e640000000a00 */
[----:B-1----:R1:W5:Y:S01]  /*0e10*/  LDG.E R155, desc[UR36][R4.64] ;  /* 0x00000024049b7981 */ /* 0x002362000c1e1900 */
[----:B------:R-:W-:Y:S05]  /*0e20*/  BRA `(.L_x_11) ;  /* 0x0000000000087947 */ /* 0x000fea0003800000 */
.L_x_12:
[----:B------:R-:W-:Y:S02]  /*0e30*/  ULDC UR4, c[0x0][0x584] ;  /* 0x0001610000047ab9 */ /* 0x000fe40000000800 */
[----:B-1----:R-:W-:-:S07]  /*0e40*/  IMAD.U32 R155, RZ, RZ, UR4 ;  /* 0x00000004ff9b7e24 */ /* 0x002fce000f8e00ff */
.L_x_11:
[----:B------:R-:W-:-:S13]  /*0e50*/  LOP3.LUT P0, RZ, R0, 0xff, RZ, 0xc0, !PT ;  /* 0x000000ff00ff7812 */ /* 0x000fda000780c0ff */
[----:B------:R-:W-:Y:S05]  /*0e60*/  @!P0 EXIT ;  /* 0x000000000000894d */ /* 0x000fea0003800000 */
[----:B------:R-:W-:Y:S01]  /*0e70*/  ULDC UR4, c[0x0][0x28c] ;  /* 0x0000a30000047ab9 */ /* 0x000fe20000000800 */
[----:B------:R-:W-:Y:S01]  /*0e80*/  LOP3.LUT R166, R19, 0x1, RZ, 0xfc, !PT ;  /* 0x0000000113a67812 */ /* 0x000fe200078efcff */
[----:B------:R-:W-:Y:S01]  /*0e90*/  UIADD3 UR4, UR4, 0x3f, URZ ;  /* 0x0000003f04047890 */ /* 0x000fe2000fffe03f */
[----:B------:R-:W-:Y:S01]  /*0ea0*/  UMOV UR38, URZ ;  /* 0x0000003f00267c82 */ /* 0x000fe20008000000 */
[----:B------:R-:W-:Y:S02]  /*0eb0*/  UMOV UR39, URZ ;  /* 0x0000003f00277c82 */ /* 0x000fe40008000000 */
[----:B------:R-:W-:-:S04]  /*0ec0*/  USHF.R.S32.HI UR5, URZ, 0x1f, UR4 ;  /* 0x0000001f3f057899 */ /* 0x000fc80008011404 */
[----:B------:R-:W-:-:S04]  /*0ed0*/  ULEA.HI UR5, UR5, UR4, URZ, 0x6 ;  /* 0x0000000405057291 */ /* 0x000fc8000f8f303f */
[----:B------:R-:W-:-:S12]  /*0ee0*/  USHF.R.S32.HI UR40, URZ, 0x6, UR5 ;  /* 0x000000063f287899 */ /* 0x000fd80008011405 */
.L_x_284:
[----:B------:R-:W-:Y:S01]  /*0ef0*/  LOP3.LUT R0, R18, 0x80, RZ, 0xc0, !PT ;  /* 0x0000008012007812 */ /* 0x000fe200078ec0ff */
[----:B--2---:R-:W2:Y:S01]  /*0f00*/  S2UR UR7, SR_CgaCtaId ;  /* 0x00000000000779c3 */ /* 0x004ea20000008800 */
[----:B------:R-:W-:Y:S02]  /*0f10*/  UMOV UR6, 0x400 ;  /* 0x0000040000067882 */ /* 0x000fe40000000000 */
[----:B------:R-:W-:-:S06]  /*0f20*/  SHF.R.U32.HI R0, RZ, 0x7, R0 ;  /* 0x00000007ff007819 */ /* 0x000fcc0000011600 */
[----:B---3--:R-:W3:Y:S01]  /*0f30*/  SHFL.IDX PT, R0, R0, RZ, 0x1f ;  /* 0x00001fff00007589 */ /* 0x008ee200000e0000 */
[----:B--2---:R-:W-:Y:S01]  /*0f40*/  ULEA UR42, UR7, UR6, 0x18 ;  /* 0x00000006072a7291 */ /* 0x004fe2000f8ec03f */
[----:B---3--:R-:W-:-:S13]  /*0f50*/  R2UR UR4, R0 ;  /* 0x00000000000472ca */ /* 0x008fda00000e0000 */
[----:B------:R-:W-:-:S04]  /*0f60*/  ULEA.HI UR5, UR4, UR4, URZ, 0x1 ;  /* 0x0000000404057291 */ /* 0x000fc8000f8f083f */
[----:B------:R-:W-:-:S04]  /*0f70*/  ULOP3.LUT UR5, UR5, 0x7fffe, URZ, 0xc0, !UPT ;  /* 0x0007fffe05057892 */ /* 0x000fc8000f8ec03f */
[----:B------:R-:W-:-:S03]  /*0f80*/  UIADD3 UR5, UR4, -UR5, URZ ;  /* 0x8000000504057290 */ /* 0x000fc6000fffe03f */
[----:B------:R-:W-:Y:S01]  /*0f90*/  ULDC UR4, c[0x0][0x28c] ;  /* 0x0000a30000047ab9 */ /* 0x000fe20000000800 */
[----:B------:R-:W-:Y:S01]  /*0fa0*/  ULEA UR5, UR5, UR42, 0xd ;  /* 0x0000002a05057291 */ /* 0x000fe2000f8e683f */
[----:B------:R-:W-:-:S03]  /*0fb0*/  ISETP.LT.AND P0, PT, RZ, UR4, PT ;  /* 0x00000004ff007c0c */ /* 0x000fc6000bf01270 */
[----:B------:R-:W-:-:S04]  /*0fc0*/  UIADD3 UR5, UR5, 0x100, URZ ;  /* 0x0000010005057890 */ /* 0x000fc8000fffe03f */
[----:B------:R-:W-:-:S04]  /*0fd0*/  USHF.R.U32.HI UR5, URZ, 0x4, UR5 ;  /* 0x000000043f057899 */ /* 0x000fc80008011605 */
[----:B------:R-:W-:Y:S02]  /*0fe0*/  ULOP3.LUT UR41, UR5, 0x3fff, URZ, 0xc0, !UPT ;  /* 0x00003fff05297892 */ /* 0x000fe4000f8ec03f */
[----:B-1--4-:R-:W-:Y:S10]  /*0ff0*/  @P0 BRA `(.L_x_13) ;  /* 0x0000000000400947 */ /* 0x012ff40003800000 */
[----:B------:R-:W-:Y:S01]  /*1000*/  MOV R0, 0x0 ;  /* 0x0000000000007802 */ /* 0x000fe20000000f00 */
[----:B------:R-:W-:Y:S01]  /*1010*/  ULDC.64 UR4, c[0x4][0x68] ;  /* 0x01001a0000047ab9 */ /* 0x000fe20000000a00 */
[----:B------:R-:W-:Y:S01]  /*1020*/  ULDC.64 UR6, c[0x4][0x8] ;  /* 0x0100020000067ab9 */ /* 0x000fe20000000a00 */
[----:B01----:R-:W-:Y:S01]  /*1030*/  MOV R4, UR4 ;  /* 0x0000000400047c02 */ /* 0x003fe20008000f00 */
[----:B------:R0:W1:Y:S01]  /*1040*/  LDC.64 R14, c[0x4][R0] ;  /* 0x01000000000e7b82 */ /* 0x0000620000000a00 */
[----:B------:R-:W-:Y:S01]  /*1050*/  IMAD.U32 R5, RZ, RZ, UR5 ;  /* 0x00000005ff057e24 */ /* 0x000fe2000f8e00ff */
[----:B------:R-:W-:Y:S01]  /*1060*/  ULDC.64 UR4, c[0x4][0x70] ;  /* 0x01001c0000047ab9 */ /* 0x000fe20000000a00 */
[----:B------:R-:W-:Y:S01]  /*1070*/  IMAD.U32 R10, RZ, RZ, UR6 ;  /* 0x00000006ff0a7e24 */ /* 0x000fe2000f8e00ff */
[----:B------:R-:W-:Y:S01]  /*1080*/  MOV R7, UR5 ;  /* 0x0000000500077c02 */ /* 0x000fe20008000f00 */
[----:B------:R-:W-:Y:S01]  /*1090*/  IMAD.U32 R6, RZ, RZ, UR4 ;  /* 0x00000004ff067e24 */ /* 0x000fe2000f8e00ff */
[----:B------:R-:W-:Y:S01]  /*10a0*/  MOV R8, 0x1e1 ;  /* 0x000001e100087802 */ /* 0x000fe20000000f00 */
[----:B------:R-:W-:-:S02]  /*10b0*/  IMAD.U32 R11, RZ, RZ, UR7 ;  /* 0x00000007ff0b7e24 */ /* 0x000fc4000f8e00ff */
[----:B------:R-:W-:Y:S02]  /*10c0*/  IMAD.MOV.U32 R12, RZ, RZ, 0x1 ;  /* 0x00000001ff0c7424 */ /* 0x000fe400078e00ff */
[----:B0-----:R-:W-:-:S07]  /*10d0*/  IMAD.MOV.U32 R13, RZ, RZ, RZ ;  /* 0x000000ffff0d7224 */ /* 0x001fce00078e00ff */
[----:B------:R-:W-:-:S07]  /*10e0*/  LEPC R20, `(.L_x_13) ;  /* 0x000000001014794e */ /* 0x000fce0000000000 */
[----:B-1---5:R-:W-:Y:S05]  /*10f0*/  CALL.ABS.NOINC R14 ;  /* 0x000000000e007343 */ /* 0x022fea0003c00000 */
.L_x_13:
[----:B------:R-:W-:-:S13]  /*1100*/  ISETP.NE.AND P0, PT, R166, 0x3, PT ;  /* 0x00000003a600780c */ /* 0x000fda0003f05270 */
[----:B------:R-:W-:Y:S05]  /*1110*/  @!P0 BRA `(.L_x_14) ;  /* 0x0000000000048947 */ /* 0x000fea0003800000 */
[----:B------:R-:W-:Y:S01]  /*1120*/  BPT.TRAP 0x1 ;  /* 0x000000040000795c */ /* 0x000fe20000300000 */
.L_x_14:
[----:B------:R-:W-:Y:S01]  /*1130*/  IMAD.U32 R0, RZ, RZ, UR38 ;  /* 0x00000026ff007e24 */ /* 0x000fe2000f8e00ff */
[----:B------:R-:W-:-:S04]  /*1140*/  MOV R3, UR39 ;  /* 0x0000002700037c02 */ /* 0x000fc80008000f00 */
[----:B------:R-:W-:Y:S02]  /*1150*/  LEA R3, R3, UR42, 0x3 ;  /* 0x0000002a03037c11 */ /* 0x000fe4000f8e18ff */
[----:B------:R-:W-:-:S04]  /*1160*/  SHF.L.U32 R0, R0, 0x1f, RZ ;  /* 0x0000001f00007819 */ /* 0x000fc800000006ff */
[----:B------:R2:W3:Y:S01]  /*1170*/  SYNCS.PHASECHK.TRANS64.TRYWAIT P1, [R3+URZ], R0 ;  /* 0x00000000030075a7 */ /* 0x0004e2000802017f */
[----:B------:R-:W-:Y:S05]  /*1180*/  @!P0 BRA `(.L_x_15) ;  /* 0x0000000000048947 */ /* 0x000fea0003800000 */
[----:B------:R-:W-:Y:S01]  /*1190*/  BPT.TRAP 0x1 ;  /* 0x000000040000795c */ /* 0x000fe20000300000 */
.L_x_15:
[----:B---3--:R-:W-:Y:S05]  /*11a0*/  @P1 BRA `(.L_x_16) ;  /* 0x0000000000081947 */ /* 0x008fea0003800000 */
[----:B------:R-:W3:Y:S02]  /*11b0*/  SYNCS.PHASECHK.TRANS64.TRYWAIT P1, [R3+URZ], R0 ;  /* 0x00000000030075a7 */ /* 0x000ee4000802017f */
[----:B---3--:R-:W-:Y:S05]  /*11c0*/  @!P1 BRA `(.L_x_17) ;  /* 0x0000009400849947 */ /* 0x008fea0003800000 */
.L_x_16:
[----:B------:R-:W-:-:S04]  /*11d0*/  UISETP.LT.AND UP0, UPT, UR40, 0x1, UPT ;  /* 0x000000012800788c */ /* 0x000fc8000bf01270 */
[----:B------:R-:W-:-:S04]  /*11e0*/  USEL UR4, UR40, 0x1, UP0 ;  /* 0x0000000128047887 */ /* 0x000fc80008000000 */
[----:B------:R-:W-:-:S06]  /*11f0*/  UIADD3 UR4, UR40, -UR4, URZ ;  /* 0x8000000428047290 */ /* 0x000fcc000fffe03f */
[----:B--23--:R-:W-:Y:S01]  /*1200*/  IMAD.U32 R0, RZ, RZ, UR4 ;  /* 0x00000004ff007e24 */ /* 0x00cfe2000f8e00ff */
[----:B------:R-:W-:Y:S05]  /*1210*/  WARPSYNC.ALL ;  /* 0x0000000000007948 */ /* 0x000fea0003800000 */
[----:B------:R-:W-:Y:S01]  /*1220*/  ISETP.GE.AND P1, PT, R0, 0x1, PT ;  /* 0x000000010000780c */ /* 0x000fe20003f26270 */
[----:B------:R-:W-:Y:S01]  /*1230*/  UIADD3 UR4, UR42, 0x20100, URZ ;  /* 0x000201002a047890 */ /* 0x000fe2000fffe03f */
[----:B------:R-:W-:Y:S01]  /*1240*/  WARPGROUP.ARRIVE ;  /* 0x00000000000079c5 */ /* 0x000fe20000000000 */
[----:B------:R-:W-:Y:S01]  /*1250*/  UMOV UR9, 0x40000040 ;  /* 0x4000004000097882 */ /* 0x000fe20000000000 */
[----:B------:R-:W-:Y:S01]  /*1260*/  UMOV UR11, 0x40000040 ;  /* 0x40000040000b7882 */ /* 0x000fe20000000000 */
[----:B------:R-:W-:Y:S01]  /*1270*/  USHF.R.U32.HI UR4, URZ, 0x4, UR4 ;  /* 0x000000043f047899 */ /* 0x000fe20008011604 */
[----:B------:R-:W-:Y:S01]  /*1280*/  UMOV UR15, UR11 ;  /* 0x0000000b000f7c82 */ /* 0x000fe20008000000 */
[----:B------:R-:W-:-:S02]  /*1290*/  UMOV UR13, 0x40000040 ;  /* 0x40000040000d7882 */ /* 0x000fc40000000000 */
[----:B------:R-:W-:Y:S02]  /*12a0*/  ULOP3.LUT UR5, UR4, 0x3fff, URZ, 0xc0, !UPT ;  /* 0x00003fff04057892 */ /* 0x000fe4000f8ec03f */
[----:B------:R-:W-:Y:S02]  /*12b0*/  ULOP3.LUT UR4, UR41, 0x10000, URZ, 0xfc, !UPT ;  /* 0x0001000029047892 */ /* 0x000fe4000f8efc3f */
[----:B------:R-:W-:Y:S02]  /*12c0*/  ULOP3.LUT UR5, UR5, 0x10000, URZ, 0xfc, !UPT ;  /* 0x0001000005057892 */ /* 0x000fe4000f8efc3f */
[----:B------:R-:W-:Y:S02]  /*12d0*/  ULEA UR8, UR39, UR4, 0xc ;  /* 0x0000000427087291 */ /* 0x000fe4000f8e603f */
[----:B------:R-:W-:Y:S02]  /*12e0*/  ULEA UR6, UR39, UR5, 0xb ;  /* 0x0000000527067291 */ /* 0x000fe4000f8e583f */
[----:B------:R-:W-:-:S05]  /*12f0*/  UIADD3 UR12, UR8, 0x400, URZ ;  /* 0x00000400080c7890 */ /* 0x000fca000fffe03f */
[----:B------:R-:W-:Y:S02]  /*1300*/  UMOV UR10, UR6 ;  /* 0x00000006000a7c82 */ /* 0x000fe40008000000 */
[----:B------:R-:W-:Y:S01]  /*1310*/  HGMMA.64x128x8.F32.TF32 R88, gdesc[UR8], RZ, !UPT, gsb0 ;  /* 0x05e00000085879f0 */ /* 0x000fe2000c0028ff */
[----:B------:R-:W-:Y:S02]  /*1320*/  UMOV UR14, UR10 ;  /* 0x0000000a000e7c82 */ /* 0x000fe40008000000 */
[----:B------:R-:W-:Y:S02]  /*1330*/  WARPGROUP.DEPBAR.LE gsb0, 0x0 ;  /* 0x00008000000079c5 */ /* 0x000fe40000010000 */
[----:B------:R-:W-:-:S07]  /*1340*/  WARPGROUP.ARRIVE ;  /* 0x00000000000079c5 */ /* 0x000fce0000000000 */
[----:B------:R-:W-:Y:S01]  /*1350*/  HGMMA.64x128x8.F32.TF32 R24, gdesc[UR12], RZ, !UPT, gsb0 ;  /* 0x05e000000c1879f0 */ /* 0x000fe2000c0028ff */
[----:B------:R-:W-:Y:S02]  /*1360*/  UIADD3 UR12, UR8, 0x2, URZ ;  /* 0x00000002080c7890 */ /* 0x000fe4000fffe03f */
[----:B------:R-:W-:Y:S01]  /*1370*/  UIADD3 UR14, UR6, 0x2, URZ ;  /* 0x00000002060e7890 */ /* 0x000fe2000fffe03f */
[----:B------:R-:W-:Y:S01]  /*1380*/  UMOV UR13, 0x40000040 ;  /* 0x40000040000d7882 */ /* 0x000fe20000000000 */
[----:B------:R-:W-:Y:S01]  /*1390*/  UMOV UR15, 0x40000040 ;  /* 0x40000040000f7882 */ /* 0x000fe20000000000 */
[----:B------:R-:W-:Y:S02]  /*13a0*/  WARPGROUP.DEPBAR.LE gsb0, 0x0 ;  /* 0x00008000000079c5 */ /* 0x000fe40000010000 */
[----:B------:R-:W-:-:S06]  /*13b0*/  WARPGROUP.ARRIVE ;  /* 0x00000000000079c5 */ /* 0x000fcc0000000000 */
[----:B------:R-:W-:Y:S01]  /*13c0*/  HGMMA.64x128x8.F32.TF32 R88, gdesc[UR12], R88, gsb0 ;  /* 0x05e000000c5879f0 */ /* 0x000fe20008002858 */
[----:B------:R-:W-:Y:S01]  /*13d0*/  UIADD3 UR12, UR8, 0x402, URZ ;  /* 0x00000402080c7890 */ /* 0x000fe2000fffe03f */
[----:B------:R-:W-:Y:S01]  /*13e0*/  UMOV UR13, 0x40000040 ;  /* 0x40000040000d7882 */ /* 0x000fe20000000000 */
[----:B------:R-:W-:Y:S02]  /*13f0*/  WARPGROUP.DEPBAR.LE gsb0, 0x0 ;  /* 0x00008000000079c5 */ /* 0x000fe40000010000 */
[----:B------:R-:W-:-:S07]  /*1400*/  WARPGROUP.ARRIVE ;  /* 0x00000000000079c5 */ /* 0x000fce0000000000 */
[----:B------:R-:W-:Y:S01]  /*1410*/  HGMMA.64x128x8.F32.TF32 R24, gdesc[UR12], R24, gsb0 ;  /* 0x05e000000c1879f0 */ /* 0x000fe20008002818 */
        /* <DEDUP_REMOVED lines=71> */
[----:B------:R-:W-:Y:S03]  /*1890*/  HGMMA.64x128x8.F32.TF32 R24, gdesc[UR12], R24, gsb0 ;  /* 0x05e000000c1879f0 */ /* 0x000fe60008002818 */
[----:B------:R-:W-:Y:S02]  /*18a0*/  WARPGROUP.DEPBAR.LE gsb0, 0x0 ;  /* 0x00008000000079c5 */ /* 0x000fe40000010000 */
[----:B------:R-:W-:Y:S05]  /*18b0*/  @!P1 BRA `(.L_x_18) ;  /* 0x00000008002c9947 */ /* 0x000fea0003800000 */
[----:B------:R-:W-:-:S04]  /*18c0*/  UIADD3 UR6, UR39, 0x1, URZ ;  /* 0x0000000127067890 */ /* 0x000fc8000fffe03f */
[----:B------:R-:W-:-:S04]  /*18d0*/  UISETP.NE.AND UP0, UPT, UR6, 0x2, UPT ;  /* 0x000000020600788c */ /* 0x000fc8000bf05270 */
[----:B------:R-:W-:Y:S02]  /*18e0*/  USEL UR7, URZ, 0x1, UP0 ;  /* 0x000000013f077887 */ /* 0x000fe40008000000 */
[----:B------:R-:W-:Y:S02]  /*18f0*/  USEL UR6, UR6, URZ, UP0 ;  /* 0x0000003f06067287 */ /* 0x000fe40008000000 */
[----:B------:R-:W-:-:S06]  /*1900*/  ULOP3.LUT UR7, UR38, UR7, URZ, 0x3c, !UPT ;  /* 0x0000000726077292 */ /* 0x000fcc000f8e3c3f */
[----:B01----:R-:W-:Y:S01]  /*1910*/  MOV R5, UR7 ;  /* 0x0000000700057c02 */ /* 0x003fe20008000f00 */
[----:B------:R-:W-:-:S06]  /*1920*/  UMOV UR7, UR39 ;  /* 0x0000002700077c82 */ /* 0x000fcc0008000000 */
.L_x_25:
[----:B01----:R-:W-:Y:S05]  /*1930*/  @!P0 BRA `(.L_x_19) ;  /* 0x0000000000048947 */ /* 0x003fea0003800000 */
[----:B------:R-:W-:Y:S01]  /*1940*/  BPT.TRAP 0x1 ;  /* 0x000000040000795c */ /* 0x000fe20000300000 */
.L_x_19:
[----:B------:R-:W0:Y:S01]  /*1950*/  S2UR UR9, SR_CgaCtaId ;  /* 0x00000000000979c3 */ /* 0x000e220000008800 */
[----:B------:R-:W-:Y:S01]  /*1960*/  UMOV UR8, 0x400 ;  /* 0x0000040000087882 */ /* 0x000fe20000000000 */
[----:B------:R-:W-:Y:S01]  /*1970*/  SHF.L.U32 R3, R5, 0x1f, RZ ;  /* 0x0000001f05037819 */ /* 0x000fe200000006ff */
[----:B0-----:R-:W-:-:S04]  /*1980*/  ULEA UR8, UR9, UR8, 0x18 ;  /* 0x0000000809087291 */ /* 0x001fc8000f8ec03f */
[----:B------:R-:W-:-:S09]  /*1990*/  ULEA UR9, UR6, UR8, 0x3 ;  /* 0x0000000806097291 */ /* 0x000fd2000f8e183f */
[----:B------:R0:W1:Y:S01]  /*19a0*/  SYNCS.PHASECHK.TRANS64.TRYWAIT P1, [UR9], R3 ;  /* 0x00000003ff0075a7 */ /* 0x0000620008020149 */
[----:B------:R-:W-:Y:S05]  /*19b0*/  @!P0 BRA `(.L_x_20) ;  /* 0x0000000000048947 */ /* 0x000fea0003800000 */
[----:B------:R-:W-:Y:S01]  /*19c0*/  BPT.TRAP 0x1 ;  /* 0x000000040000795c */ /* 0x000fe20000300000 */
.L_x_20:
[----:B-1----:R-:W-:Y:S05]  /*19d0*/  @P1 BRA `(.L_x_21) ;  /* 0x0000000000081947 */ /* 0x002fea0003800000 */
[----:B------:R-:W1:Y:S02]  /*19e0*/  SYNCS.PHASECHK.TRANS64.TRYWAIT P1, [UR9], R3 ;  /* 0x00000003ff0075a7 */ /* 0x000e640008020149 */
[----:B-1----:R-:W-:Y:S05]  /*19f0*/  @!P1 BRA `(.L_x_22) ;  /* 0x0000008c008c9947 */ /* 0x002fea0003800000 */
.L_x_21:
[----:B------:R-:W-:Y:S01]  /*1a00*/  ULEA UR12, UR6, UR4, 0xc ;  /* 0x00000004060c7291 */ /* 0x000fe2000f8e603f */
[----:B------:R-:W-:Y:S01]  /*1a10*/  WARPGROUP.ARRIVE ;  /* 0x00000000000079c5 */ /* 0x000fe20000000000 */
[----:B------:R-:W-:Y:S01]  /*1a20*/  ULEA UR10, UR6, UR5, 0xb ;  /* 0x00000005060a7291 */ /* 0x000fe2000f8e583f */
[----:B------:R-:W-:Y:S01]  /*1a30*/  UMOV UR13, 0x40000040 ;  /* 0x40000040000d7882 */ /* 0x000fe20000000000 */
[----:B------:R-:W-:Y:S01]  /*1a40*/  UMOV UR15, 0x40000040 ;  /* 0x40000040000f7882 */ /* 0x000fe20000000000 */
[----:B------:R-:W-:Y:S01]  /*1a50*/  UIADD3 UR16, UR12, 0x400, URZ ;  /* 0x000004000c107890 */ /* 0x000fe2000fffe03f */
[----:B------:R-:W-:-:S03]  /*1a60*/  UMOV UR19, UR15 ;  /* 0x0000000f00137c82 */ /* 0x000fc60008000000 */
[----:B------:R-:W-:Y:S01]  /*1a70*/  UMOV UR14, UR10 ;  /* 0x0000000a000e7c82 */ /* 0x000fe20008000000 */
[----:B------:R-:W-:Y:S01]  /*1a80*/  UMOV UR17, 0x40000040 ;  /* 0x4000004000117882 */ /* 0x000fe20000000000 */
[----:B------:R-:W-:Y:S01]  /*1a90*/  HGMMA.64x128x8.F32.TF32 R88, gdesc[UR12], R88, gsb0 ;  /* 0x05e000000c5879f0 */ /* 0x000fe20008002858 */
[----:B------:R-:W-:Y:S02]  /*1aa0*/  UMOV UR18, UR14 ;  /* 0x0000000e00127c82 */ /* 0x000fe40008000000 */
        /* <DEDUP_REMOVED lines=89> */
[----:B------:R-:W-:Y:S01]  /*2040*/  BPT.TRAP 0x1 ;  /* 0x000000040000795c */ /* 0x000fe20000300000 */
.L_x_23:
[----:B------:R-:W-:Y:S01]  /*2050*/  ULEA UR8, UR7, UR8, 0x3 ;  /* 0x0000000807087291 */ /* 0x000fe2000f8e183f */
[----:B------:R-:W-:-:S03]  /*2060*/  ISETP.GT.U32.AND P1, PT, R19, 0x1, PT ;  /* 0x000000011300780c */ /* 0x000fc60003f24070 */
[----:B------:R-:W-:-:S04]  /*2070*/  UIADD3 UR8, UR8, 0x10, URZ ;  /* 0x0000001008087890 */ /* 0x000fc8000fffe03f */
[----:B------:R-:W-:-:S09]  /*2080*/  UPRMT UR8, URZ, 0x654, UR8 ;  /* 0x000006543f087896 */ /* 0x000fd20008000008 */
[----:B------:R-:W-:Y:S01]  /*2090*/  SYNCS.ARRIVE.TRANS64.RED.A1T0 RZ, [UR8], RZ ;  /* 0x000000ffffff79a7 */ /* 0x000fe20008100408 */
[----:B------:R-:W-:Y:S05]  /*20a0*/  @P1 BRA `(.L_x_24) ;  /* 0x0000000000041947 */ /* 0x000fea0003800000 */
[----:B------:R-:W-:Y:S01]  /*20b0*/  BPT.TRAP 0x1 ;  /* 0x000000040000795c */ /* 0x000fe20000300000 */
.L_x_24:
[----:B------:R-:W-:Y:S01]  /*20c0*/  UIADD3 UR6, UR6, 0x1, URZ ;  /* 0x0000000106067890 */ /* 0x000fe2000fffe03f */
[C---:B------:R-:W-:Y:S01]  /*20d0*/  ISETP.GT.AND P1, PT, R0.reuse, 0x1, PT ;  /* 0x000000010000780c */ /* 0x040fe20003f24270 */
[----:B------:R-:W-:Y:S01]  /*20e0*/  UIADD3 UR7, UR7, 0x1, URZ ;  /* 0x0000000107077890 */ /* 0x000fe2000fffe03f */
[----:B------:R-:W-:Y:S01]  /*20f0*/  VIADD R0, R0, 0xffffffff ;  /* 0xffffffff00007836 */ /* 0x000fe20000000000 */
[----:B------:R-:W-:Y:S02]  /*2100*/  UISETP.NE.AND UP0, UPT, UR6, 0x2, UPT ;  /* 0x000000020600788c */ /* 0x000fe4000bf05270 */
[----:B------:R-:W-:Y:S02]  /*2110*/  UISETP.NE.AND UP1, UPT, UR7, 0x2, UPT ;  /* 0x000000020700788c */ /* 0x000fe4000bf25270 */
[----:B------:R-:W-:Y:S02]  /*2120*/  USEL UR8, URZ, 0x1, UP0 ;  /* 0x000000013f087887 */ /* 0x000fe40008000000 */
[----:B------:R-:W-:-:S02]  /*2130*/  USEL UR6, UR6, URZ, UP0 ;  /* 0x0000003f06067287 */ /* 0x000fc40008000000 */
[----:B------:R-:W-:Y:S02]  /*2140*/  USEL UR7, UR7, URZ, UP1 ;  /* 0x0000003f07077287 */ /* 0x000fe40008800000 */
[----:B------:R-:W-:Y:S01]  /*2150*/  LOP3.LUT R5, R5, UR8, RZ, 0x3c, !PT ;  /* 0x0000000805057c12 */ /* 0x000fe2000f8e3cff */
[----:B------:R-:W-:Y:S09]  /*2160*/  @P1 BRA `(.L_x_25) ;  /* 0xfffffff400f01947 */ /* 0x000ff2000383ffff */
.L_x_18:
[----:B------:R-:W2:Y:S02]  /*2170*/  LDC R0, c[0x0][0x28c] ;  /* 0x0000a300ff007b82 */ /* 0x000ea40000000800 */
[----:B--2---:R-:W-:-:S13]  /*2180*/  ISETP.GE.AND P1, PT, R0, 0x1, PT ;  /* 0x000000010000780c */ /* 0x004fda0003f26270 */
[----:B------:R-:W-:Y:S05]  /*2190*/  @!P1 BRA `(.L_x_26) ;  /* 0x0000000000409947 */ /* 0x000fea0003800000 */
[----:B------:R-:W-:Y:S05]  /*21a0*/  @!P0 BRA `(.L_x_27) ;  /* 0x0000000000048947 */ /* 0x000fea0003800000 */
[----:B------:R-:W-:Y:S01]  /*21b0*/  BPT.TRAP 0x1 ;  /* 0x000000040000795c */ /* 0x000fe20000300000 */
.L_x_27:
[----:B------:R-:W2:Y:S01]  /*21c0*/  S2UR UR6, SR_CgaCtaId ;  /* 0x00000000000679c3 */ /* 0x000ea20000008800 */
[----:B------:R-:W-:Y:S01]  /*21d0*/  UISETP.LT.AND UP0, UPT, UR40, 0x1, UPT ;  /* 0x000000012800788c */ /* 0x000fe2000bf01270 */
[----:B------:R-:W-:Y:S01]  /*21e0*/  ISETP.GT.U32.AND P0, PT, R19, 0x1, PT ;  /* 0x000000011300780c */ /* 0x000fe20003f04070 */
[----:B------:R-:W-:Y:S02]  /*21f0*/  UMOV UR5, 0x400 ;  /* 0x0000040000057882 */ /* 0x000fe40000000000 */
[----:B------:R-:W-:-:S04]  /*2200*/  USEL UR4, UR40, 0x1, UP0 ;  /* 0x0000000128047887 */ /* 0x000fc80008000000 */
[----:B------:R-:W-:-:S04]  /*2210*/  UIADD3 UR4, UR39, UR40, -UR4 ;  /* 0x0000002827047290 */ /* 0x000fc8000fffe804 */
[----:B------:R-:W-:-:S04]  /*2220*/  USHF.L.U32 UR4, UR4, 0x3, URZ ;  /* 0x0000000304047899 */ /* 0x000fc8000800063f */
[----:B------:R-:W-:Y:S02]  /*2230*/  ULOP3.LUT UR4, UR4, 0x8, URZ, 0xc0, !UPT ;  /* 0x0000000804047892 */ /* 0x000fe4000f8ec03f */
[----:B--2---:R-:W-:-:S04]  /*2240*/  ULEA UR5, UR6, UR5, 0x18 ;  /* 0x0000000506057291 */ /* 0x004fc8000f8ec03f */
[----:B------:R-:W-:-:S04]  /*2250*/  UIADD3 UR4, UR5, 0x10, UR4 ;  /* 0x0000001005047890 */ /* 0x000fc8000fffe004 */
[----:B------:R-:W-:-:S09]  /*2260*/  UPRMT UR4, URZ, 0x654, UR4 ;  /* 0x000006543f047896 */ /* 0x000fd20008000004 */
[----:B------:R-:W-:Y:S01]  /*2270*/  SYNCS.ARRIVE.TRANS64.RED.A1T0 RZ, [UR4], RZ ;  /* 0x000000ffffff79a7 */ /* 0x000fe20008100404 */
[----:B------:R-:W-:Y:S05]  /*2280*/  @P0 BRA `(.L_x_26) ;  /* 0x0000000000040947 */ /* 0x000fea0003800000 */
[----:B------:R-:W-:Y:S01]  /*2290*/  BPT.TRAP 0x1 ;  /* 0x000000040000795c */ /* 0x000fe20000300000 */
.L_x_26:
[----:B------:R-:W2:Y:S01]  /*22a0*/  LDC R6, c[0x0][0x288] ;  /* 0x0000a200ff067b82 */ /* 0x000ea20000000800 */
[----:B01----:R-:W-:Y:S01]  /*22b0*/  LOP3.LUT R4, R18, 0x60, RZ, 0xc0, !PT ;  /* 0x0000006012047812 */ /* 0x003fe200078ec0ff */
[----:B------:R-:W-:Y:S01]  /*22c0*/  UIADD3 UR39, UR40, UR39, URZ ;  /* 0x0000002728277290 */ /* 0x000fe2000fffe03f */
[----:B------:R-:W-:Y:S01]  /*22d0*/  LOP3.LUT R0, R22, 0x1, RZ, 0xc0, !PT ;  /* 0x0000000116007812 */ /* 0x000fe200078ec0ff */
[----:B------:R-:W-:Y:S01]  /*22e0*/  IMAD.SHL.U32 R15, R152, 0x100, RZ ;  /* 0x00000100980f7824 */ /* 0x000fe200078e00ff */
[----:B------:R-:W-:Y:S01]  /*22f0*/  SHF.R.U32.HI R3, RZ, 0x2, R18 ;  /* 0x00000002ff037819 */ /* 0x000fe20000011612 */
[----:B------:R-:W-:Y:S01]  /*2300*/  USHF.R.U32.HI UR4, URZ, 0x1, UR39 ;  /* 0x000000013f047899 */ /* 0x000fe20008011627 */
[----:B------:R-:W-:Y:S01]  /*2310*/  SHF.R.U32.HI R10, RZ, 0x1, R4 ;  /* 0x00000001ff0a7819 */ /* 0x000fe20000011604 */
[----:B------:R-:W-:Y:S01]  /*2320*/  IMAD.SHL.U32 R4, R0, 0x40, RZ ;  /* 0x0000004000047824 */ /* 0x000fe200078e00ff */
[----:B------:R-:W-:Y:S01]  /*2330*/  LOP3.LUT R3, R3, 0x7, RZ, 0xc0, !PT ;  /* 0x0000000703037812 */ /* 0x000fe200078ec0ff */
[----:B------:R-:W-:Y:S01]  /*2340*/  ULOP3.LUT UR4, UR4, 0x1, URZ, 0xc0, !UPT ;  /* 0x0000000104047892 */ /* 0x000fe2000f8ec03f */
[----:B------:R-:W-:Y:S01]  /*2350*/  SHF.L.U32 R13, R153, 0x7, RZ ;  /* 0x00000007990d7819 */ /* 0x000fe200000006ff */
[----:B------:R-:W-:Y:S01]  /*2360*/  ULDC UR8, c[0x0][0x284] ;  /* 0x0000a10000087ab9 */ /* 0x000fe20000000800 */
[--C-:B------:R-:W-:Y:S01]  /*2370*/  IADD3 R5, RZ, -R10, -R3.reuse ;  /* 0x8000000aff057210 */ /* 0x100fe20007ffe803 */
[----:B------:R-:W-:Y:S01]  /*2380*/  UISETP.GT.U32.AND UP1, UPT, UR39, 0x1, UPT ;  /* 0x000000012700788c */ /* 0x000fe2000bf24070 */
[----:B------:R-:W-:Y:S01]  /*2390*/  LOP3.LUT R3, R4, 0x40, R3, 0xe2, !PT ;  /* 0x0000004004037812 */ /* 0x000fe200078ee203 */
[----:B------:R-:W-:Y:S01]  /*23a0*/  UISETP.NE.U32.AND UP0, UPT, UR4, 0x1, UPT ;  /* 0x000000010400788c */ /* 0x000fe2000bf05070 */
[----:B------:R-:W-:Y:S01]  /*23b0*/  LOP3.LUT R4, R18, 0x3, RZ, 0xc0, !PT ;  /* 0x0000000312047812 */ /* 0x000fe200078ec0ff */
[----:B------:R-:W-:Y:S01]  /*23c0*/  ULDC.64 UR6, c[0x0][0x5d0] ;  /* 0x0001740000067ab9 */ /* 0x000fe20000000a00 */
[----:B------:R-:W-:Y:S01]  /*23d0*/  SHF.R.S32.HI R21, RZ, 0x1f, R23 ;  /* 0x0000001fff157819 */ /* 0x000fe20000011417 */
[----:B------:R-:W-:Y:S01]  /*23e0*/  UISETP.LT.U32.AND UP1, UPT, UR40, 0x2, UP1 ;  /* 0x000000022800788c */ /* 0x000fe20008f21070 */
[----:B------:R-:W-:Y:S01]  /*23f0*/  IMAD.WIDE R8, R152, 0x100, RZ ;  /* 0x0000010098087825 */ /* 0x000fe200078e02ff */
[----:B------:R-:W-:Y:S01]  /*2400*/  UISETP.GT.U32.AND UP0, UPT, UR40, 0x1, !UP0 ;  /* 0x000000012800788c */ /* 0x000fe2000c704070 */
[----:B--2---:R-:W-:-:S02]  /*2410*/  ISETP.GE.AND P0, PT, R13, R6, PT ;  /* 0x000000060d00720c */ /* 0x004fc40003f06270 */
[----:B------:R-:W-:Y:S01]  /*2420*/  IMAD R12, R4, -0x2, R6 ;  /* 0xfffffffe040c7824 */ /* 0x000fe200078e0206 */
[----:B------:R-:W-:Y:S01]  /*2430*/  USEL UR5, URZ, 0x1, !UP1 ;  /* 0x000000013f057887 */ /* 0x000fe2000c800000 */
[----:B------:R-:W-:Y:S01]  /*2440*/  IMAD.SHL.U32 R6, R18, 0x2, RZ ;  /* 0x0000000212067824 */ /* 0x000fe200078e00ff */
[----:B------:R-:W-:Y:S01]  /*2450*/  ISETP.GE.OR P0, PT, R15, UR8, P0 ;  /* 0x000000080f007c0c */ /* 0x000fe20008706670 */
[----:B------:R-:W-:Y:S01]  /*2460*/  IMAD R4, R21, UR6, RZ ;  /* 0x0000000615047c24 */ /* 0x000fe2000f8e02ff */
[----:B------:R-:W-:Y:S01]  /*2470*/  USEL UR4, URZ, 0x1, !UP0 ;  /* 0x000000013f047887 */ /* 0x000fe2000c000000 */
[----:B------:R-:W-:Y:S01]  /*2480*/  IMAD R0, R0, -0x40, R5 ;  /* 0xffffffc000007824 */ /* 0x000fe200078e0205 */
[----:B------:R-:W-:Y:S01]  /*2490*/  LOP3.LUT R6, R13, 0x6, R6, 0xf8, !PT ;  /* 0x000000060d067812 */ /* 0x000fe200078ef806 */
[----:B------:R-:W-:Y:S01]  /*24a0*/  IMAD R11, R23, UR7, R4 ;  /* 0x00000007170b7c24 */ /* 0x000fe2000f8e0204 */
[----:B------:R-:W-:Y:S01]  /*24b0*/  LOP3.LUT R153, R8, R3, R10, 0xfe, !PT ;  /* 0x0000000308997212 */ /* 0x000fe200078efe0a */
[----:B------:R-:W-:Y:S01]  /*24c0*/  ULOP3.LUT UR39, UR39, 0x1, URZ, 0xc0, !UPT ;  /* 0x0000000127277892 */ /* 0x000fe2000f8ec03f */
[----:B------:R-:W-:Y:S01]  /*24d0*/  SHF.R.S32.HI R7, RZ, 0x1f, R6 ;  /* 0x0000001fff077819 */ /* 0x000fe20000011406 */
[----:B------:R-:W-:Y:S01]  /*24e0*/  ULOP3.LUT UR38, UR4, UR38, UR5, 0x96, !UPT ;  /* 0x0000002604267292 */ /* 0x000fe2000f8e9605 */
[----:B------:R-:W-:Y:S01]  /*24f0*/  IADD3 R3, -R15, UR8, R0 ;  /* 0x000000080f037c10 */ /* 0x000fe2000fffe100 */
[----:B------:R-:W-:-:S02]  /*2500*/  IMAD.IADD R0, R12, 0x1, -R13 ;  /* 0x000000010c007824 */ /* 0x000fc400078e0a0d */
[----:B------:R-:W-:-:S04]  /*2510*/  IMAD.WIDE.U32 R4, R23, UR6, R6 ;  /* 0x0000000617047c25 */ /* 0x000fc8000f8e0006 */
[----:B------:R-:W-:Y:S01]  /*2520*/  IMAD.MOV.U32 R152, RZ, RZ, -0x1 ;  /* 0xffffffffff987424 */ /* 0x000fe200078e00ff */
[----:B------:R-:W-:Y:S02]  /*2530*/  IADD3 R11, R5, R11, RZ ;  /* 0x0000000b050b7210 */ /* 0x000fe40007ffe0ff */
[----:B------:R-:W-:Y:S01]  /*2540*/  MOV R10, R4 ;  /* 0x00000004000a7202 */ /* 0x000fe20000000f00 */
[----:B------:R-:W-:Y:S06]  /*2550*/  @P0 BRA `(.L_x_28) ;  /* 0x0000006400800947 */ /* 0x000fec0003800000 */
[----:B------:R-:W0:Y:S01]  /*2560*/  LDC.64 R4, c[0x0][0x5c8] ;  /* 0x00017200ff047b82 */ /* 0x000e220000000a00 */
[----:B-----5:R-:W-:Y:S01]  /*2570*/  FSETP.NEU.AND P1, PT, R155, RZ, PT ;  /* 0x000000ff9b00720b */ /* 0x020fe20003f2d000 */
[----:B------:R-:W-:Y:S01]  /*2580*/  BSSY B0, `(.L_x_28) ;  /* 0x000065d000007945 */ /* 0x000fe20003800000 */
[----:B------:R-:W-:-:S04]  /*2590*/  ISETP.GT.AND P0, PT, R3, RZ, PT ;  /* 0x000000ff0300720c */ /* 0x000fc80003f04270 */
[----:B------:R-:W-:Y:S01]  /*25a0*/  ISETP.GT.AND P3, PT, R0, RZ, P0 ;  /* 0x000000ff0000720c */ /* 0x000fe20000764270 */
[-C--:B0-----:R-:W-:Y:S02]  /*25b0*/  IMAD R12, R9, R4.reuse, RZ ;  /* 0x00000004090c7224 */ /* 0x081fe400078e02ff */
[----:B------:R-:W-:-:S04]  /*25c0*/  IMAD.WIDE.U32 R168, R153, R4, R10 ;  /* 0x0000000499a87225 */ /* 0x000fc800078e000a */
[----:B------:R-:W-:-:S04]  /*25d0*/  IMAD R11, R153, R5, R12 ;  /* 0x00000005990b7224 */ /* 0x000fc800078e020c */
[----:B------:R-:W-:Y:S01]  /*25e0*/  IMAD.IADD R171, R169, 0x1, R11 ;  /* 0x00000001a9ab7824 */ /* 0x000fe200078e020b */
[----:B------:R-:W-:Y:S06]  /*25f0*/  @!P1 BRA `(.L_x_29) ;  /* 0x0000004800309947 */ /* 0x000fec0003800000 */
[----:B------:R-:W0:Y:S01]  /*2600*/  LDC.64 R14, c[0x0][0x5b8] ;  /* 0x00016e00ff0e7b82 */ /* 0x000e220000000a00 */
[----:B------:R-:W-:-:S07]  /*2610*/  ULDC.64 UR4, c[0x0][0x5c0] ;  /* 0x0001700000047ab9 */ /* 0x000fce0000000a00 */
[----:B------:R-:W1:Y:S08]  /*2620*/  LDC.64 R156, c[0x0][0x5b0] ;  /* 0x00016c00ff9c7b82 */ /* 0x000e700000000a00 */
[----:B------:R-:W2:Y:S01]  /*2630*/  LDC.64 R10, c[0x0][0x5a8] ;  /* 0x00016a00ff0a7b82 */ /* 0x000ea20000000a00 */
[-C--:B0-----:R-:W-:Y:S02]  /*2640*/  IMAD R12, R21, R14.reuse, RZ ;  /* 0x0000000e150c7224 */ /* 0x081fe400078e02ff */
[----:B------:R-:W-:-:S04]  /*2650*/  IMAD.WIDE.U32 R158, R23, R14, R6 ;  /* 0x0000000e179e7225 */ /* 0x000fc800078e0006 */
[----:B------:R-:W-:Y:S01]  /*2660*/  IMAD R15, R23, R15, R12 ;  /* 0x0000000f170f7224 */ /* 0x000fe200078e020c */
[----:B------:R-:W-:Y:S01]  /*2670*/  MOV R20, R158 ;  /* 0x0000009e00147202 */ /* 0x000fe20000000f00 */
[-C--:B-1----:R-:W-:Y:S02]  /*2680*/  IMAD R12, R9, R156.reuse, RZ ;  /* 0x0000009c090c7224 */ /* 0x082fe400078e02ff */
[----:B------:R-:W-:Y:S02]  /*2690*/  IMAD.IADD R21, R159, 0x1, R15 ;  /* 0x000000019f157824 */ /* 0x000fe400078e020f */
[C---:B------:R-:W-:Y:S02]  /*26a0*/  IMAD R167, R153.reuse, R157, R12 ;  /* 0x0000009d99a77224 */ /* 0x040fe400078e020c */
[----:B------:R-:W-:-:S04]  /*26b0*/  IMAD.WIDE.U32 R12, R153, R156, R20 ;  /* 0x0000009c990c7225 */ /* 0x000fc800078e0014 */
[----:B------:R-:W-:Y:S01]  /*26c0*/  IMAD.IADD R13, R13, 0x1, R167 ;  /* 0x000000010d0d7824 */ /* 0x000fe200078e02a7 */
[----:B--2---:R-:W-:-:S04]  /*26d0*/  LEA R162, P1, R12, R10, 0x2 ;  /* 0x0000000a0ca27211 */ /* 0x004fc800078210ff */
[----:B------:R-:W-:-:S05]  /*26e0*/  LEA.HI.X R163, R12, R11, R13, 0x2, P1 ;  /* 0x0000000b0ca37211 */ /* 0x000fca00008f140d */
[----:B------:R0:W2:Y:S01]  /*26f0*/  @P3 LDG.E.LTC128B R174, desc[UR36][R162.64] ;  /* 0x00000024a2ae3981 */ /* 0x0000a2000c1e1920 */
[----:B------:R-:W-:Y:S01]  /*2700*/  IMAD.WIDE.U32 R160, R153, R156, R6 ;  /* 0x0000009c99a07225 */ /* 0x000fe200078e0006 */
[----:B------:R-:W-:Y:S01]  /*2710*/  ISETP.GT.AND P5, PT, R0, 0x1, P0 ;  /* 0x000000010000780c */ /* 0x000fe200007a4270 */
[----:B------:R-:W-:Y:S01]  /*2720*/  BSSY B1, `(.L_x_30) ;  /* 0x0000016000017945 */ /* 0x000fe20003800000 */
[----:B------:R-:W-:Y:S01]  /*2730*/  LEA R12, P1, R168, UR4, 0x2 ;  /* 0x00000004a80c7c11 */ /* 0x000fe2000f8210ff */
[----:B------:R-:W-:-:S03]  /*2740*/  IMAD.IADD R161, R167, 0x1, R161 ;  /* 0x00000001a7a17824 */ /* 0x000fc600078e02a1 */
[----:B------:R-:W-:Y:S01]  /*2750*/  LEA.HI.X R13, R168, UR5, R171, 0x2, P1 ;  /* 0x00000005a80d7c11 */ /* 0x000fe200088f14ab */
[----:B------:R-:W-:Y:S01]  /*2760*/  IMAD.WIDE.U32 R164, R23, R14, R160 ;  /* 0x0000000e17a47225 */ /* 0x000fe200078e00a0 */
[C---:B------:R-:W-:Y:S02]  /*2770*/  SHF.L.U64.HI R161, R156.reuse, 0x3, R157 ;  /* 0x000000039ca17819 */ /* 0x040fe4000001029d */
[----:B------:R-:W-:Y:S01]  /*2780*/  SHF.L.U32 R160, R156, 0x3, RZ ;  /* 0x000000039ca07819 */ /* 0x000fe200000006ff */
[----:B------:R-:W-:Y:S01]  /*2790*/  IMAD.IADD R165, R15, 0x1, R165 ;  /* 0x000000010fa57824 */ /* 0x000fe200078e02a5 */
[----:B0-----:R-:W-:-:S03]  /*27a0*/  LEA R162, P1, R164, R10, 0x2 ;  /* 0x0000000aa4a27211 */ /* 0x001fc600078210ff */
[----:B------:R-:W-:-:S04]  /*27b0*/  IMAD.WIDE.U32 R172, R153, R156, R160 ;  /* 0x0000009c99ac7225 */ /* 0x000fc800078e00a0 */
[----:B------:R-:W-:Y:S02]  /*27c0*/  IMAD.IADD R167, R167, 0x1, R173 ;  /* 0x00000001a7a77824 */ /* 0x000fe400078e02ad */
[----:B--2---:R-:W-:-:S04]  /*27d0*/  FMUL R163, R174, R155 ;  /* 0x0000009baea37220 */ /* 0x004fc80000400000 */
[----:B------:R-:W-:Y:S01]  /*27e0*/  FFMA R169, R88, R154, R163 ;  /* 0x0000009a58a97223 */ /* 0x000fe200000000a3 */
[----:B------:R-:W-:Y:S02]  /*27f0*/  LEA.HI.X R163, R164, R11, R165, 0x2, P1 ;  /* 0x0000000ba4a37211 */ /* 0x000fe400008f14a5 */
[----:B------:R-:W-:Y:S02]  /*2800*/  ISETP.GT.AND P1, PT, R3, 0x8, PT ;  /* 0x000000080300780c */ /* 0x000fe40003f24270 */
[----:B------:R-:W-:Y:S01]  /*2810*/  IADD3 R164, P4, R158, R172, RZ ;  /* 0x000000ac9ea47210 */ /* 0x000fe20007f9e0ff */
[----:B------:R0:W-:Y:S01]  /*2820*/  @P3 STG.E desc[UR36][R12.64], R169 ;  /* 0x000000a90c003986 */ /* 0x0001e2000c101924 */
[----:B------:R-:W-:Y:S02]  /*2830*/  ISETP.GT.AND P2, PT, R0, RZ, P1 ;  /* 0x000000ff0000720c */ /* 0x000fe40000f44270 */
[----:B------:R-:W-:Y:S02]  /*2840*/  LEA R170, P3, R164, R10, 0x2 ;  /* 0x0000000aa4aa7211 */ /* 0x000fe400078610ff */
[----:B------:R-:W-:Y:S01]  /*2850*/  IADD3.X R165, R167, R21, RZ, P4, !PT ;  /* 0x00000015a7a57210 */ /* 0x000fe200027fe4ff */
[----:B------:R-:W-:Y:S10]  /*2860*/  @!P5 BRA `(.L_x_31) ;  /* 0x000000000004d947 */ /* 0x000ff40003800000 */
[----:B------:R1:W5:Y:S02]  /*2870*/  LDG.E.LTC128B R174, desc[UR36][R162.64+0x4] ;  /* 0x00000424a2ae7981 */ /* 0x000364000c1e1920 */
.L_x_31:
[----:B------:R-:W-:Y:S05]  /*2880*/  BSYNC B1 ;  /* 0x0000000000017941 */ /* 0x000fea0003800000 */
.L_x_30:
[----:B-----5:R-:W-:Y:S01]  /*2890*/  FMUL R88, R174, R155 ;  /* 0x0000009bae587220 */ /* 0x020fe20000400000 */
[----:B------:R-:W-:-:S03]  /*28a0*/  LEA.HI.X R171, R164, R11, R165, 0x2, P3 ;  /* 0x0000000ba4ab7211 */ /* 0x000fc600018f14a5 */
[----:B------:R-:W-:-:S05]  /*28b0*/  FFMA R175, R89, R154, R88 ;  /* 0x0000009a59af7223 */ /* 0x000fca0000000058 */
[----:B------:R2:W-:Y:S04]  /*28c0*/  @P5 STG.E desc[UR36][R12.64+0x4], R175 ;  /* 0x000004af0c005986 */ /* 0x0005e8000c101924 */
[----:B------:R-:W3:Y:S01]  /*28d0*/  @P2 LDG.E.LTC128B R174, desc[UR36][R170.64] ;  /* 0x00000024aaae2981 */ /* 0x000ee2000c1e1920 */
[----:B------:R-:W-:Y:S01]  /*28e0*/  IADD3 R172, P3, R6, R172, RZ ;  /* 0x000000ac06ac7210 */ /* 0x000fe20007f7e0ff */
[C---:B------:R-:W-:Y:S01]  /*28f0*/  IMAD.SHL.U32 R165, R4.reuse, 0x20, RZ ;  /* 0x0000002004a57824 */ /* 0x040fe200078e00ff */
[----:B------:R-:W-:Y:S03]  /*2900*/  BSSY B1, `(.L_x_32) ;  /* 0x000000f000017945 */ /* 0x000fe60003800000 */
[----:B------:R-:W-:Y:S01]  /*2910*/  IMAD.X R173, R7, 0x1, R167, P3 ;  /* 0x0000000107ad7824 */ /* 0x000fe200018e06a7 */
[----:B------:R-:W-:-:S02]  /*2920*/  SHF.L.U64.HI R167, R4, 0x5, R5 ;  /* 0x0000000504a77819 */ /* 0x000fc40000010205 */
[----:B------:R-:W-:Y:S01]  /*2930*/  IADD3 R168, P4, R165, R12, RZ ;  /* 0x0000000ca5a87210 */ /* 0x000fe20007f9e0ff */
[----:B------:R-:W-:Y:S01]  /*2940*/  IMAD.WIDE.U32 R172, R23, R14, R172 ;  /* 0x0000000e17ac7225 */ /* 0x000fe200078e00ac */
[----:B------:R-:W-:-:S03]  /*2950*/  ISETP.GT.AND P3, PT, R0, 0x1, P1 ;  /* 0x000000010000780c */ /* 0x000fc60000f64270 */
[----:B0-----:R-:W-:Y:S01]  /*2960*/  IMAD.X R169, R167, 0x1, R13, P4 ;  /* 0x00000001a7a97824 */ /* 0x001fe200020e060d */
[----:B------:R-:W-:Y:S02]  /*2970*/  IADD3 R89, R15, R173, RZ ;  /* 0x000000ad0f597210 */ /* 0x000fe40007ffe0ff */
[----:B------:R-:W-:-:S04]  /*2980*/  LEA R88, P5, R172, R10, 0x2 ;  /* 0x0000000aac587211 */ /* 0x000fc800078a10ff */
[----:B------:R-:W-:Y:S01]  /*2990*/  LEA.HI.X R89, R172, R11, R89, 0x2, P5 ;  /* 0x0000000bac597211 */ /* 0x000fe200028f1459 */
[----:B---3--:R-:W-:-:S04]  /*29a0*/  FMUL R173, R174, R155 ;  /* 0x0000009baead7220 */ /* 0x008fc80000400000 */
[----:B------:R-:W-:-:S05]  /*29b0*/  FFMA R173, R90, R154, R173 ;  /* 0x0000009a5aad7223 */ /* 0x000fca00000000ad */
[----:B------:R2:W-:Y:S01]  /*29c0*/  @P2 STG.E desc[UR36][R168.64], R173 ;  /* 0x000000ada8002986 */ /* 0x0005e2000c101924 */
[----:B------:R-:W-:Y:S05]  /*29d0*/  @!P3 BRA `(.L_x_33) ;  /* 0x000000000004b947 */ /* 0x000fea0003800000 */
[----:B------:R0:W5:Y:S02]  /*29e0*/  LDG.E.LTC128B R174, desc[UR36][R88.64+0x4] ;  /* 0x0000042458ae7981 */ /* 0x000164000c1e1920 */
.L_x_33:
[----:B------:R-:W-:Y:S05]  /*29f0*/  BSYNC B1 ;  /* 0x0000000000017941 */ /* 0x000fea0003800000 */
.L_x_32:
[----:B-----5:R-:W-:Y:S01]  /*2a00*/  FMUL R90, R174, R155 ;  /* 0x0000009bae5a7220 */ /* 0x020fe20000400000 */
[----:B------:R-:W-:Y:S01]  /*2a10*/  ISETP.GT.AND P2, PT, R0, 0x8, P0 ;  /* 0x000000080000780c */ /* 0x000fe20000744270 */
[----:B------:R-:W-:Y:S02]  /*2a20*/  BSSY B1, `(.L_x_34) ;  /* 0x0000007000017945 */ /* 0x000fe40003800000 */
[----:B------:R-:W-:Y:S01]  /*2a30*/  FFMA R171, R91, R154, R90 ;  /* 0x0000009a5bab7223 */ /* 0x000fe2000000005a */
[----:B------:R-:W-:Y:S01]  /*2a40*/  @P3 IMAD.MOV.U32 R90, RZ, RZ, R168 ;  /* 0x000000ffff5a3224 */ /* 0x000fe200078e00a8 */
[----:B------:R-:W-:-:S05]  /*2a50*/  @P3 MOV R91, R169 ;  /* 0x000000a9005b3202 */ /* 0x000fca0000000f00 */
[----:B------:R3:W-:Y:S03]  /*2a60*/  @P3 STG.E desc[UR36][R90.64+0x4], R171 ;  /* 0x000004ab5a003986 */ /* 0x0007e6000c101924 */
[----:B------:R-:W-:Y:S05]  /*2a70*/  @!P2 BRA `(.L_x_35) ;  /* 0x000000000004a947 */ /* 0x000fea0003800000 */
[----:B------:R4:W5:Y:S02]  /*2a80*/  LDG.E.LTC128B R174, desc[UR36][R162.64+0x20] ;  /* 0x00002024a2ae7981 */ /* 0x000964000c1e1920 */
.L_x_35:
[----:B------:R-:W-:Y:S05]  /*2a90*/  BSYNC B1 ;  /* 0x0000000000017941 */ /* 0x000fea0003800000 */
.L_x_34:
[----:B---3-5:R-:W-:Y:S01]  /*2aa0*/  FMUL R91, R174, R155 ;  /* 0x0000009bae5b7220 */ /* 0x028fe20000400000 */
[----:B------:R-:W-:Y:S01]  /*2ab0*/  ISETP.GT.AND P3, PT, R0, 0x9, P0 ;  /* 0x000000090000780c */ /* 0x000fe20000764270 */
[----:B------:R-:W-:Y:S02]  /*2ac0*/  BSSY B1, `(.L_x_36) ;  /* 0x0000005000017945 */ /* 0x000fe40003800000 */
[----:B------:R-:W-:-:S05]  /*2ad0*/  FFMA R91, R92, R154, R91 ;  /* 0x0000009a5c5b7223 */ /* 0x000fca000000005b */
[----:B------:R3:W-:Y:S05]  /*2ae0*/  @P2 STG.E desc[UR36][R12.64+0x20], R91 ;  /* 0x0000205b0c002986 */ /* 0x0007ea000c101924 */
[----:B------:R-:W-:Y:S05]  /*2af0*/  @!P3 BRA `(.L_x_37) ;  /* 0x000000000004b947 */ /* 0x000fea0003800000 */
[----:B------:R0:W5:Y:S02]  /*2b00*/  LDG.E.LTC128B R174, desc[UR36][R162.64+0x24] ;  /* 0x00002424a2ae7981 */ /* 0x000164000c1e1920 */
.L_x_37:
[----:B------:R-:W-:Y:S05]  /*2b10*/  BSYNC B1 ;  /* 0x0000000000017941 */ /* 0x000fea0003800000 */
.L_x_36:
[----:B-----5:R-:W-:Y:S01]  /*2b20*/  FMUL R90, R174, R155 ;  /* 0x0000009bae5a7220 */ /* 0x020fe20000400000 */
[----:B------:R-:W-:Y:S01]  /*2b30*/  ISETP.GT.AND P2, PT, R0, 0x8, P1 ;  /* 0x000000080000780c */ /* 0x000fe20000f44270 */
[----:B------:R-:W-:Y:S02]  /*2b40*/  BSSY B1, `(.L_x_38) ;  /* 0x0000005000017945 */ /* 0x000fe40003800000 */
[----:B------:R-:W-:-:S05]  /*2b50*/  FFMA R93, R93, R154, R90 ;  /* 0x0000009a5d5d7223 */ /* 0x000fca000000005a */
[----:B------:R0:W-:Y:S05]  /*2b60*/  @P3 STG.E desc[UR36][R12.64+0x24], R93 ;  /* 0x0000245d0c003986 */ /* 0x0001ea000c101924 */
[----:B------:R-:W-:Y:S05]  /*2b70*/  @!P2 BRA `(.L_x_39) ;  /* 0x000000000004a947 */ /* 0x000fea0003800000 */
[----:B------:R0:W5:Y:S02]  /*2b80*/  LDG.E.LTC128B R174, desc[UR36][R88.64+0x20] ;  /* 0x0000202458ae7981 */ /* 0x000164000c1e1920 */
.L_x_39:
[----:B------:R-:W-:Y:S05]  /*2b90*/  BSYNC B1 ;  /* 0x0000000000017941 */ /* 0x000fea0003800000 */
.L_x_38:
[----:B---3-5:R-:W-:Y:S01]  /*2ba0*/  FMUL R91, R174, R155 ;  /* 0x0000009bae5b7220 */ /* 0x028fe20000400000 */
[----:B------:R-:W-:Y:S01]  /*2bb0*/  @P2 IMAD.MOV.U32 R90, RZ, RZ, R168 ;  /* 0x000000ffff5a2224 */ /* 0x000fe200078e00a8 */
[----:B------:R-:W-:Y:S01]  /*2bc0*/  ISETP.GT.AND P3, PT, R0, 0x9, P1 ;  /* 0x000000090000780c */ /* 0x000fe20000f64270 */
[----:B------:R-:W-:Y:S01]  /*2bd0*/  BSSY B1, `(.L_x_40) ;  /* 0x0000006000017945 */ /* 0x000fe20003800000 */
[----:B0-----:R-:W-:Y:S01]  /*2be0*/  FFMA R93, R94, R154, R91 ;  /* 0x0000009a5e5d7223 */ /* 0x001fe2000000005b */
[----:B------:R-:W-:-:S05]  /*2bf0*/  @P2 IMAD.MOV.U32 R91, RZ, RZ, R169 ;  /* 0x000000ffff5b2224 */ /* 0x000fca00078e00a9 */
[----:B------:R0:W-:Y:S05]  /*2c00*/  @P2 STG.E desc[UR36][R90.64+0x20], R93 ;  /* 0x0000205d5a002986 */ /* 0x0001ea000c101924 */
[----:B------:R-:W-:Y:S05]  /*2c10*/  @!P3 BRA `(.L_x_41) ;  /* 0x000000000004b947 */ /* 0x000fea0003800000 */
[----:B------:R3:W5:Y:S02]  /*2c20*/  LDG.E.LTC128B R174, desc[UR36][R88.64+0x24] ;  /* 0x0000242458ae7981 */ /* 0x000764000c1e1920 */
.L_x_41:
[----:B------:R-:W-:Y:S05]  /*2c30*/  BSYNC B1 ;  /* 0x0000000000017941 */ /* 0x000fea0003800000 */
.L_x_40:
[----:B0----5:R-:W-:Y:S01]  /*2c40*/  FMUL R90, R174, R155 ;  /* 0x0000009bae5a7220 */ /* 0x021fe20000400000 */
[----:B------:R-:W-:Y:S01]  /*2c50*/  @P3 IMAD.MOV.U32 R91, RZ, RZ, R169 ;  /* 0x000000ffff5b3224 */ /* 0x000fe200078e00a9 */
[----:B------:R-:W-:Y:S01]  /*2c60*/  ISETP.GT.AND P2, PT, R0, 0x10, P0 ;  /* 0x000000100000780c */ /* 0x000fe20000744270 */
[----:B------:R-:W-:Y:S01]  /*2c70*/  BSSY B1, `(.L_x_42) ;  /* 0x0000006000017945 */ /* 0x000fe20003800000 */
[----:B------:R-:W-:Y:S01]  /*2c80*/  FFMA R95, R95, R154, R90 ;  /* 0x0000009a5f5f7223 */ /* 0x000fe2000000005a */
[----:B------:R-:W-:-:S05]  /*2c90*/  @P3 MOV R90, R168 ;  /* 0x000000a8005a3202 */ /* 0x000fca0000000f00 */
[----:B------:R0:W-:Y:S05]  /*2ca0*/  @P3 STG.E desc[UR36][R90.64+0x24], R95 ;  /* 0x0000245f5a003986 */ /* 0x0001ea000c101924 */
[----:B------:R-:W-:Y:S05]  /*2cb0*/  @!P2 BRA `(.L_x_43) ;  /* 0x000000000004a947 */ /* 0x000fea0003800000 */
[----:B------:R0:W5:Y:S02]  /*2cc0*/  LDG.E.LTC128B R174, desc[UR36][R162.64+0x40] ;  /* 0x00004024a2ae7981 */ /* 0x000164000c1e1920 */
.L_x_43:
[----:B------:R-:W-:Y:S05]  /*2cd0*/  BSYNC B1 ;  /* 0x0000000000017941 */ /* 0x000fea0003800000 */
.L_x_42:
[----:B0----5:R-:W-:Y:S01]  /*2ce0*/  FMUL R91, R174, R155 ;  /* 0x0000009bae5b7220 */ /* 0x021fe20000400000 */
[----:B------:R-:W-:Y:S01]  /*2cf0*/  ISETP.GT.AND P3, PT, R0, 0x11, P0 ;  /* 0x000000110000780c */ /* 0x000fe20000764270 */
[----:B------:R-:W-:Y:S02]  /*2d00*/  BSSY B1, `(.L_x_44) ;  /* 0x0000005000017945 */ /* 0x000fe40003800000 */
[----:B------:R-:W-:-:S05]  /*2d10*/  FFMA R91, R96, R154, R91 ;  /* 0x0000009a605b7223 */ /* 0x000fca000000005b */
[----:B------:R0:W-:Y:S05]  /*2d20*/  @P2 STG.E desc[UR36][R12.64+0x40], R91 ;  /* 0x0000405b0c002986 */ /* 0x0001ea000c101924 */
[----:B------:R-:W-:Y:S05]  /*2d30*/  @!P3 BRA `(.L_x_45) ;  /* 0x000000000004b947 */ /* 0x000fea0003800000 */
[----:B------:R0:W5:Y:S02]  /*2d40*/  LDG.E.LTC128B R174, desc[UR36][R162.64+0x44] ;  /* 0x00004424a2ae7981 */ /* 0x000164000c1e1920 */
.L_x_45:
[----:B------:R-:W-:Y:S05]  /*2d50*/  BSYNC B1 ;  /* 0x0000000000017941 */ /* 0x000fea0003800000 */
.L_x_44:
[----:B-----5:R-:W-:Y:S01]  /*2d60*/  FMUL R90, R174, R155 ;  /* 0x0000009bae5a7220 */ /* 0x020fe20000400000 */
[----:B------:R-:W-:Y:S01]  /*2d70*/  ISETP.GT.AND P2, PT, R0, 0x10, P1 ;  /* 0x000000100000780c */ /* 0x000fe20000f44270 */
[----:B------:R-:W-:Y:S02]  /*2d80*/  BSSY B1, `(.L_x_46) ;  /* 0x0000005000017945 */ /* 0x000fe40003800000 */
[----:B------:R-:W-:-:S05]  /*2d90*/  FFMA R97, R97, R154, R90 ;  /* 0x0000009a61617223 */ /* 0x000fca000000005a */
[----:B------:R0:W-:Y:S05]  /*2da0*/  @P3 STG.E desc[UR36][R12.64+0x44], R97 ;  /* 0x000044610c003986 */ /* 0x0001ea000c101924 */
[----:B------:R-:W-:Y:S05]  /*2db0*/  @!P2 BRA `(.L_x_47) ;  /* 0x000000000004a947 */ /* 0x000fea0003800000 */
[----:B------:R0:W5:Y:S02]  /*2dc0*/  LDG.E.LTC128B R174, desc[UR36][R88.64+0x40] ;  /* 0x0000402458ae7981 */ /* 0x000164000c1e1920 */
.L_x_47:
[----:B------:R-:W-:Y:S05]  /*2dd0*/  BSYNC B1 ;  /* 0x0000000000017941 */ /* 0x000fea0003800000 */
.L_x_46:
        /* <DEDUP_REMOVED lines=9> */
.L_x_49:
[----:B------:R-:W-:Y:S05]  /*2e70*/  BSYNC B1 ;  /* 0x0000000000017941 */ /* 0x000fea0003800000 */
.L_x_48:
[----:B0----5:R-:W-:Y:S01]  /*2e80*/  FMUL R90, R174, R155 ;  /* 0x0000009bae5a7220 */ /* 0x021fe20000400000 */
[----:B------:R-:W-:Y:S01]  /*2e90*/  @P3 IMAD.MOV.U32 R91, RZ, RZ, R169 ;  /* 0x000000ffff5b3224 */ /* 0x000fe200078e00a9 */
[----:B------:R-:W-:Y:S01]  /*2ea0*/  ISETP.GT.AND P2, PT, R0, 0x18, P0 ;  /* 0x000000180000780c */ /* 0x000fe20000744270 */
[----:B------:R-:W-:Y:S01]  /*2eb0*/  BSSY B1, `(.L_x_50) ;  /* 0x0000006000017945 */ /* 0x000fe20003800000 */
[----:B------:R-:W-:Y:S01]  /*2ec0*/  FFMA R99, R99, R154, R90 ;  /* 0x0000009a63637223 */ /* 0x000fe2000000005a */
[----:B------:R-:W-:-:S05]  /*2ed0*/  @P3 IMAD.MOV.U32 R90, RZ, RZ, R168 ;  /* 0x000000ffff5a3224 */ /* 0x000fca00078e00a8 */
[----:B------:R0:W-:Y:S05]  /*2ee0*/  @P3 STG.E desc[UR36][R90.64+0x44], R99 ;  /* 0x000044635a003986 */ /* 0x0001ea000c101924 */
[----:B------:R-:W-:Y:S05]  /*2ef0*/  @!P2 BRA `(.L_x_51) ;  /* 0x000000000004a947 */ /* 0x000fea0003800000 */
[----:B------:R0:W5:Y:S02]  /*2f00*/  LDG.E.LTC128B R174, desc[UR36][R162.64+0x60] ;  /* 0x00006024a2ae7981 */ /* 0x000164000c1e1920 */
.L_x_51:
[----:B------:R-:W-:Y:S05]  /*2f10*/  BSYNC B1 ;  /* 0x0000000000017941 */ /* 0x000fea0003800000 */
.L_x_50:
[----:B0----5:R-:W-:Y:S01]  /*2f20*/  FMUL R91, R174, R155 ;  /* 0x0000009bae5b7220 */ /* 0x021fe20000400000 */
[----:B------:R-:W-:Y:S01]  /*2f30*/  ISETP.GT.AND P3, PT, R0, 0x19, P0 ;  /* 0x000000190000780c */ /* 0x000fe20000764270 */
[----:B------:R-:W-:Y:S02]  /*2f40*/  BSSY B1, `(.L_x_52) ;  /* 0x0000005000017945 */ /* 0x000fe40003800000 */
[----:B------:R-:W-:-:S05]  /*2f50*/  FFMA R91, R100, R154, R91 ;  /* 0x0000009a645b7223 */ /* 0x000fca000000005b */
[----:B------:R0:W-:Y:S05]  /*2f60*/  @P2 STG.E desc[UR36][R12.64+0x60], R91 ;  /* 0x0000605b0c002986 */ /* 0x0001ea000c101924 */
[----:B------:R-:W-:Y:S05]  /*2f70*/  @!P3 BRA `(.L_x_53) ;  /* 0x000000000004b947 */ /* 0x000fea0003800000 */
[----:B------:R0:W5:Y:S02]  /*2f80*/  LDG.E.LTC128B R174, desc[UR36][R162.64+0x64] ;  /* 0x00006424a2ae7981 */ /* 0x000164000c1e1920 */
.L_x_53:
[----:B------:R-:W-:Y:S05]  /*2f90*/  BSYNC B1 ;  /* 0x0000000000017941 */ /* 0x000fea0003800000 */
.L_x_52:
[----:B-----5:R-:W-:Y:S01]  /*2fa0*/  FMUL R90, R174, R155 ;  /* 0x0000009bae5a7220 */ /* 0x020fe20000400000 */
[----:B------:R-:W-:Y:S01]  /*2fb0*/  ISETP.GT.AND P2, PT, R0, 0x18, P1 ;  /* 0x000000180000780c */ /* 0x000fe20000f44270 */
[----:B------:R-:W-:Y:S02]  /*2fc0*/  BSSY B1, `(.L_x_54) ;  /* 0x0000005000017945 */ /* 0x000fe40003800000 */
[----:B------:R-:W-:-:S05]  /*2fd0*/  FFMA R101, R101, R154, R90 ;  /* 0x0000009a65657223 */ /* 0x000fca000000005a */
[----:B------:R0:W-:Y:S05]  /*2fe0*/  @P3 STG.E desc[UR36][R12.64+0x64], R101 ;  /* 0x000064650c003986 */ /* 0x0001ea000c101924 */
[----:B------:R-:W-:Y:S05]  /*2ff0*/  @!P2 BRA `(.L_x_55) ;  /* 0x000000000004a947 */ /* 0x000fea0003800000 */
[----:B------:R0:W5:Y:S02]  /*3000*/  LDG.E.LTC128B R174, desc[UR36][R88.64+0x60] ;  /* 0x0000602458ae7981 */ /* 0x000164000c1e1920 */
.L_x_55:
[----:B------:R-:W-:Y:S05]  /*3010*/  BSYNC B1 ;  /* 0x0000000000017941 */ /* 0x000fea0003800000 */
.L_x_54:
[----:B0----5:R-:W-:Y:S01]  /*3020*/  FMUL R91, R174, R155 ;  /* 0x0000009bae5b7220 */ /* 0x021fe20000400000 */
[----:B------:R-:W-:Y:S01]  /*3030*/  @P2 MOV R90, R168 ;  /* 0x000000a8005a2202 */ /* 0x000fe20000000f00 */
[----:B------:R-:W-:Y:S01]  /*3040*/  BSSY B1, `(.L_x_56) ;  /* 0x0000007000017945 */ /* 0x000fe20003800000 */
[----:B------:R-:W-:Y:S01]  /*3050*/  ISETP.GT.AND P3, PT, R0, 0x19, P1 ;  /* 0x000000190000780c */ /* 0x000fe20000f64270 */
[----:B------:R-:W-:Y:S01]  /*3060*/  FFMA R93, R102, R154, R91 ;  /* 0x0000009a665d7223 */ /* 0x000fe2000000005b */
[----:B------:R-:W-:-:S05]  /*3070*/  @P2 IMAD.MOV.U32 R91, RZ, RZ, R169 ;  /* 0x000000ffff5b2224 */ /* 0x000fca00078e00a9 */
[----:B------:R0:W-:Y:S06]  /*3080*/  @P2 STG.E desc[UR36][R90.64+0x60], R93 ;  /* 0x0000605d5a002986 */ /* 0x0001ec000c101924 */
[----:B------:R-:W-:Y:S05]  /*3090*/  @!P3 BRA `(.L_x_57) ;  /* 0x000000000004b947 */ /* 0x000fea0003800000 */
[----:B------:R0:W5:Y:S02]  /*30a0*/  LDG.E.LTC128B R174, desc[UR36][R88.64+0x64] ;  /* 0x0000642458ae7981 */ /* 0x000164000c1e1920 */
.L_x_57:
[----:B------:R-:W-:Y:S05]  /*30b0*/  BSYNC B1 ;  /* 0x0000000000017941 */ /* 0x000fea0003800000 */
.L_x_56:
        /* <DEDUP_REMOVED lines=9> */
.L_x_59:
[----:B------:R-:W-:Y:S05]  /*3150*/  BSYNC B1 ;  /* 0x0000000000017941 */ /* 0x000fea0003800000 */
.L_x_58:
[----:B0----5:R-:W-:Y:S01]  /*3160*/  FMUL R91, R174, R155 ;  /* 0x0000009bae5b7220 */ /* 0x021fe20000400000 */
[----:B------:R-:W-:Y:S01]  /*3170*/  ISETP.GT.AND P3, PT, R0, 0x21, P0 ;  /* 0x000000210000780c */ /* 0x000fe20000764270 */
[----:B------:R-:W-:Y:S02]  /*3180*/  BSSY B1, `(.L_x_60) ;  /* 0x0000005000017945 */ /* 0x000fe40003800000 */
[----:B------:R-:W-:-:S05]  /*3190*/  FFMA R91, R104, R154, R91 ;  /* 0x0000009a685b7223 */ /* 0x000fca000000005b */
[----:B------:R0:W-:Y:S05]  /*31a0*/  @P2 STG.E desc[UR36][R12.64+0x80], R91 ;  /* 0x0000805b0c002986 */ /* 0x0001ea000c101924 */
[----:B------:R-:W-:Y:S05]  /*31b0*/  @!P3 BRA `(.L_x_61) ;  /* 0x000000000004b947 */ /* 0x000fea0003800000 */
[----:B------:R0:W5:Y:S02]  /*31c0*/  LDG.E.LTC128B R174, desc[UR36][R162.64+0x84] ;  /* 0x00008424a2ae7981 */ /* 0x000164000c1e1920 */
.L_x_61:
[----:B------:R-:W-:Y:S05]  /*31d0*/  BSYNC B1 ;  /* 0x0000000000017941 */ /* 0x000fea0003800000 */
.L_x_60:
[----:B-----5:R-:W-:Y:S01]  /*31e0*/  FMUL R90, R174, R155 ;  /* 0x0000009bae5a7220 */ /* 0x020fe20000400000 */
[----:B------:R-:W-:Y:S01]  /*31f0*/  ISETP.GT.AND P2, PT, R0, 0x20, P1 ;  /* 0x000000200000780c */ /* 0x000fe20000f44270 */
[----:B------:R-:W-:Y:S02]  /*3200*/  BSSY B1, `(.L_x_62) ;  /* 0x0000005000017945 */ /* 0x000fe40003800000 */
[----:B------:R-:W-:-:S05]  /*3210*/  FFMA R105, R105, R154, R90 ;  /* 0x0000009a69697223 */ /* 0x000fca000000005a */
[----:B------:R0:W-:Y:S05]  /*3220*/  @P3 STG.E desc[UR36][R12.64+0x84], R105 ;  /* 0x000084690c003986 */ /* 0x0001ea000c101924 */
[----:B------:R-:W-:Y:S05]  /*3230*/  @!P2 BRA `(.L_x_63) ;  /* 0x000000000004a947 */ /* 0x000fea0003800000 */
[----:B------:R0:W5:Y:S02]  /*3240*/  LDG.E.LTC128B R174, desc[UR36][R88.64+0x80] ;  /* 0x0000802458ae7981 */ /* 0x000164000c1e1920 */
.L_x_63:
[----:B------:R-:W-:Y:S05]  /*3250*/  BSYNC B1 ;  /* 0x0000000000017941 */ /* 0x000fea0003800000 */
.L_x_62:
        /* <DEDUP_REMOVED lines=9> */
.L_x_65:
[----:B------:R-:W-:Y:S05]  /*32f0*/  BSYNC B1 ;  /* 0x0000000000017941 */ /* 0x000fea0003800000 */
.L_x_64:
        /* <DEDUP_REMOVED lines=9> */
.L_x_67:
[----:B------:R-:W-:Y:S05]  /*3390*/  BSYNC B1 ;  /* 0x0000000000017941 */ /* 0x000fea0003800000 */
.L_x_66:
[----:B0----5:R-:W-:Y:S01]  /*33a0*/  FMUL R91, R174, R155 ;  /* 0x0000009bae5b7220 */ /* 0x021fe20000400000 */
[----:B------:R-:W-:Y:S01]  /*33b0*/  ISETP.GT.AND P3, PT, R0, 0x29, P0 ;  /* 0x000000290000780c */ /* 0x000fe20000764270 */
[----:B------:R-:W-:Y:S02]  /*33c0*/  BSSY B1, `(.L_x_68) ;  /* 0x0000005000017945 */ /* 0x000fe40003800000 */
[----:B------:R-:W-:-:S05]  /*33d0*/  FFMA R91, R108, R154, R91 ;  /* 0x0000009a6c5b7223 */ /* 0x000fca000000005b */
[----:B------:R0:W-:Y:S05]  /*33e0*/  @P2 STG.E desc[UR36][R12.64+0xa0], R91 ;  /* 0x0000a05b0c002986 */ /* 0x0001ea000c101924 */
[----:B------:R-:W-:Y:S05]  /*33f0*/  @!P3 BRA `(.L_x_69) ;  /* 0x000000000004b947 */ /* 0x000fea0003800000 */
[----:B------:R0:W5:Y:S02]  /*3400*/  LDG.E.LTC128B R174, desc[UR36][R162.64+0xa4] ;  /* 0x0000a424a2ae7981 */ /* 0x000164000c1e1920 */
.L_x_69:
[----:B------:R-:W-:Y:S05]  /*3410*/  BSYNC B1 ;  /* 0x0000000000017941 */ /* 0x000fea0003800000 */
.L_x_68:
[----:B-----5:R-:W-:Y:S01]  /*3420*/  FMUL R90, R174, R155 ;  /* 0x0000009bae5a7220 */ /* 0x020fe20000400000 */
[----:B------:R-:W-:Y:S01]  /*3430*/  ISETP.GT.AND P2, PT, R0, 0x28, P1 ;  /* 0x000000280000780c */ /* 0x000fe20000f44270 */
[----:B------:R-:W-:Y:S02]  /*3440*/  BSSY B1, `(.L_x_70) ;  /* 0x0000005000017945 */ /* 0x000fe40003800000 */
[----:B------:R-:W-:-:S05]  /*3450*/  FFMA R109, R109, R154, R90 ;  /* 0x0000009a6d6d7223 */ /* 0x000fca000000005a */
[----:B------:R0:W-:Y:S05]  /*3460*/  @P3 STG.E desc[UR36][R12.64+0xa4], R109 ;  /* 0x0000a46d0c003986 */ /* 0x0001ea000c101924 */
[----:B------:R-:W-:Y:S05]  /*3470*/  @!P2 BRA `(.L_x_71) ;  /* 0x000000000004a947 */ /* 0x000fea0003800000 */
[----:B------:R0:W5:Y:S02]  /*3480*/  LDG.E.LTC128B R174, desc[UR36][R88.64+0xa0] ;  /* 0x0000a02458ae7981 */ /* 0x000164000c1e1920 */
.L_x_71:
[----:B------:R-:W-:Y:S05]  /*3490*/  BSYNC B1 ;  /* 0x0000000000017941 */ /* 0x000fea0003800000 */
.L_x_70:
        /* <DEDUP_REMOVED lines=9> */
.L_x_73:
[----:B------:R-:W-:Y:S05]  /*3530*/  BSYNC B1 ;  /* 0x0000000000017941 */ /* 0x000fea0003800000 */
.L_x_72:
        /* <DEDUP_REMOVED lines=9> */
.L_x_75:
[----:B------:R-:W-:Y:S05]  /*35d0*/  BSYNC B1 ;  /* 0x0000000000017941 */ /* 0x000fea0003800000 */
.L_x_74:
[----:B0----5:R-:W-:Y:S01]  /*35e0*/  FMUL R91, R174, R155 ;  /* 0x0000009bae5b7220 */ /* 0x021fe20000400000 */
[----:B------:R-:W-:Y:S01]  /*35f0*/  ISETP.GT.AND P3, PT, R0, 0x31, P0 ;  /* 0x000000310000780c */ /* 0x000fe20000764270 */
[----:B------:R-:W-:Y:S02]  /*3600*/  BSSY B1, `(.L_x_76) ;  /* 0x0000005000017945 */ /* 0x000fe40003800000 */
[----:B------:R-:W-:-:S05]  /*3610*/  FFMA R91, R112, R154, R91 ;  /* 0x0000009a705b7223 */ /* 0x000fca000000005b */
[----:B------:R0:W-:Y:S05]  /*3620*/  @P2 STG.E desc[UR36][R12.64+0xc0], R91 ;  /* 0x0000c05b0c002986 */ /* 0x0001ea000c101924 */
[----:B------:R-:W-:Y:S05]  /*3630*/  @!P3 BRA `(.L_x_77) ;  /* 0x000000000004b947 */ /* 0x000fea0003800000 */
[----:B------:R0:W5:Y:S02]  /*3640*/  LDG.E.LTC128B R174, desc[UR36][R162.64+0xc4] ;  /* 0x0000c424a2ae7981 */ /* 0x000164000c1e1920 */
.L_x_77:
[----:B------:R-:W-:Y:S05]  /*3650*/  BSYNC B1 ;  /* 0x0000000000017941 */ /* 0x000fea0003800000 */
.L_x_76:
[----:B-----5:R-:W-:Y:S01]  /*3660*/  FMUL R90, R174, R155 ;  /* 0x0000009bae5a7220 */ /* 0x020fe20000400000 */
[----:B------:R-:W-:Y:S01]  /*3670*/  ISETP.GT.AND P2, PT, R0, 0x30, P1 ;  /* 0x000000300000780c */ /* 0x000fe20000f44270 */
[----:B------:R-:W-:Y:S02]  /*3680*/  BSSY B1, `(.L_x_78) ;  /* 0x0000005000017945 */ /* 0x000fe40003800000 */
[----:B------:R-:W-:-:S05]  /*3690*/  FFMA R113, R113, R154, R90 ;  /* 0x0000009a71717223 */ /* 0x000fca000000005a */
[----:B------:R0:W-:Y:S05]  /*36a0*/  @P3 STG.E desc[UR36][R12.64+0xc4], R113 ;  /* 0x0000c4710c003986 */ /* 0x0001ea000c101924 */
[----:B------:R-:W-:Y:S05]  /*36b0*/  @!P2 BRA `(.L_x_79) ;  /* 0x000000000004a947 */ /* 0x000fea0003800000 */
[----:B------:R0:W5:Y:S02]  /*36c0*/  LDG.E.LTC128B R174, desc[UR36][R88.64+0xc0] ;  /* 0x0000c02458ae7981 */ /* 0x000164000c1e1920 */
.L_x_79:
[----:B------:R-:W-:Y:S05]  /*36d0*/  BSYNC B1 ;  /* 0x0000000000017941 */ /* 0x000fea0003800000 */
.L_x_78:
        /* <DEDUP_REMOVED lines=9> */
.L_x_81:
[----:B------:R-:W-:Y:S05]  /*3770*/  BSYNC B1 ;  /* 0x0000000000017941 */ /* 0x000fea0003800000 */
.L_x_80:
        /* <DEDUP_REMOVED lines=9> */
.L_x_83:
[----:B------:R-:W-:Y:S05]  /*3810*/  BSYNC B1 ;  /* 0x0000000000017941 */ /* 0x000fea0003800000 */
.L_x_82:
[----:B0----5:R-:W-:Y:S01]  /*3820*/  FMUL R91, R174, R155 ;  /* 0x0000009bae5b7220 */ /* 0x021fe20000400000 */
[----:B------:R-:W-:Y:S01]  /*3830*/  ISETP.GT.AND P3, PT, R0, 0x39, P0 ;  /* 0x000000390000780c */ /* 0x000fe20000764270 */
[----:B------:R-:W-:Y:S02]  /*3840*/  BSSY B1, `(.L_x_84) ;  /* 0x0000005000017945 */ /* 0x000fe40003800000 */
[----:B------:R-:W-:-:S05]  /*3850*/  FFMA R91, R116, R154, R91 ;  /* 0x0000009a745b7223 */ /* 0x000fca000000005b */
[----:B------:R0:W-:Y:S05]  /*3860*/  @P2 STG.E desc[UR36][R12.64+0xe0], R91 ;  /* 0x0000e05b0c002986 */ /* 0x0001ea000c101924 */
[----:B------:R-:W-:Y:S05]  /*3870*/  @!P3 BRA `(.L_x_85) ;  /* 0x000000000004b947 */ /* 0x000fea0003800000 */
[----:B------:R0:W5:Y:S02]  /*3880*/  LDG.E.LTC128B R174, desc[UR36][R162.64+0xe4] ;  /* 0x0000e424a2ae7981 */ /* 0x000164000c1e1920 */
.L_x_85:
[----:B------:R-:W-:Y:S05]  /*3890*/  BSYNC B1 ;  /* 0x0000000000017941 */ /* 0x000fea0003800000 */
.L_x_84:
[----:B-----5:R-:W-:Y:S01]  /*38a0*/  FMUL R90, R174, R155 ;  /* 0x0000009bae5a7220 */ /* 0x020fe20000400000 */
[----:B------:R-:W-:Y:S01]  /*38b0*/  ISETP.GT.AND P2, PT, R0, 0x38, P1 ;  /* 0x000000380000780c */ /* 0x000fe20000f44270 */
[----:B------:R-:W-:Y:S02]  /*38c0*/  BSSY B1, `(.L_x_86) ;  /* 0x0000005000017945 */ /* 0x000fe40003800000 */
[----:B------:R-:W-:-:S05]  /*38d0*/  FFMA R117, R117, R154, R90 ;  /* 0x0000009a75757223 */ /* 0x000fca000000005a */
[----:B------:R0:W-:Y:S05]  /*38e0*/  @P3 STG.E desc[UR36][R12.64+0xe4], R117 ;  /* 0x0000e4750c003986 */ /* 0x0001ea000c101924 */
[----:B------:R-:W-:Y:S05]  /*38f0*/  @!P2 BRA `(.L_x_87) ;  /* 0x000000000004a947 */ /* 0x000fea0003800000 */
[----:B------:R0:W5:Y:S02]  /*3900*/  LDG.E.LTC128B R174, desc[UR36][R88.64+0xe0] ;  /* 0x0000e02458ae7981 */ /* 0x000164000c1e1920 */
.L_x_87:
[----:B------:R-:W-:Y:S05]  /*3910*/  BSYNC B1 ;  /* 0x0000000000017941 */ /* 0x000fea0003800000 */
.L_x_86:
        /* <DEDUP_REMOVED lines=9> */
.L_x_89:
[----:B------:R-:W-:Y:S05]  /*39b0*/  BSYNC B1 ;  /* 0x0000000000017941 */ /* 0x000fea0003800000 */
.L_x_88:
        /* <DEDUP_REMOVED lines=9> */
.L_x_91:
[----:B------:R-:W-:Y:S05]  /*3a50*/  BSYNC B1 ;  /* 0x0000000000017941 */ /* 0x000fea0003800000 */
.L_x_90:
[----:B0----5:R-:W-:Y:S01]  /*3a60*/  FMUL R91, R174, R155 ;  /* 0x0000009bae5b7220 */ /* 0x021fe20000400000 */
[----:B------:R-:W-:Y:S01]  /*3a70*/  ISETP.GT.AND P3, PT, R0, 0x41, P0 ;  /* 0x000000410000780c */ /* 0x000fe20000764270 */
[----:B------:R-:W-:Y:S02]  /*3a80*/  BSSY B1, `(.L_x_92) ;  /* 0x0000005000017945 */ /* 0x000fe40003800000 */
[----:B------:R-:W-:-:S05]  /*3a90*/  FFMA R91, R120, R154, R91 ;  /* 0x0000009a785b7223 */ /* 0x000fca000000005b */
[----:B------:R0:W-:Y:S05]  /*3aa0*/  @P2 STG.E desc[UR36][R12.64+0x100], R91 ;  /* 0x0001005b0c002986 */ /* 0x0001ea000c101924 */
[----:B------:R-:W-:Y:S05]  /*3ab0*/  @!P3 BRA `(.L_x_93) ;  /* 0x000000000004b947 */ /* 0x000fea0003800000 */
[----:B------:R0:W5:Y:S02]  /*3ac0*/  LDG.E.LTC128B R174, desc[UR36][R162.64+0x104] ;  /* 0x00010424a2ae7981 */ /* 0x000164000c1e1920 */
.L_x_93:
[----:B------:R-:W-:Y:S05]  /*3ad0*/  BSYNC B1 ;  /* 0x0000000000017941 */ /* 0x000fea0003800000 */
.L_x_92:
[----:B-----5:R-:W-:Y:S01]  /*3ae0*/  FMUL R90, R174, R155 ;  /* 0x0000009bae5a7220 */ /* 0x020fe20000400000 */
[----:B------:R-:W-:Y:S01]  /*3af0*/  ISETP.GT.AND P2, PT, R0, 0x40, P1 ;  /* 0x000000400000780c */ /* 0x000fe20000f44270 */
[----:B------:R-:W-:Y:S02]  /*3b00*/  BSSY B1, `(.L_x_94) ;  /* 0x0000005000017945 */ /* 0x000fe40003800000 */
[----:B------:R-:W-:-:S05]  /*3b10*/  FFMA R121, R121, R154, R90 ;  /* 0x0000009a79797223 */ /* 0x000fca000000005a */
[----:B------:R0:W-:Y:S05]  /*3b20*/  @P3 STG.E desc[UR36][R12.64+0x104], R121 ;  /* 0x000104790c003986 */ /* 0x0001ea000c101924 */
[----:B------:R-:W-:Y:S05]  /*3b30*/  @!P2 BRA `(.L_x_95) ;  /* 0x000000000004a947 */ /* 0x000fea0003800000 */
[----:B------:R0:W5:Y:S02]  /*3b40*/  LDG.E.LTC128B R174, desc[UR36][R88.64+0x100] ;  /* 0x0001002458ae7981 */ /* 0x000164000c1e1920 */
.L_x_95:
[----:B------:R-:W-:Y:S05]  /*3b50*/  BSYNC B1 ;  /* 0x0000000000017941 */ /* 0x000fea0003800000 */
.L_x_94:
        /* <DEDUP_REMOVED lines=9> */
.L_x_97:
[----:B------:R-:W-:Y:S05]  /*3bf0*/  BSYNC B1 ;  /* 0x0000000000017941 */ /* 0x000fea0003800000 */
.L_x_96:
        /* <DEDUP_REMOVED lines=9> */
.L_x_99:
[----:B------:R-:W-:Y:S05]  /*3c90*/  BSYNC B1 ;  /* 0x0000000000017941 */ /* 0x000fea0003800000 */
.L_x_98:
[----:B0----5:R-:W-:Y:S01]  /*3ca0*/  FMUL R91, R174, R155 ;  /* 0x0000009bae5b7220 */ /* 0x021fe20000400000 */
[----:B------:R-:W-:Y:S01]  /*3cb0*/  ISETP.GT.AND P3, PT, R0, 0x49, P0 ;  /* 0x000000490000780c */ /* 0x000fe20000764270 */
[----:B------:R-:W-:Y:S02]  /*3cc0*/  BSSY B1, `(.L_x_100) ;  /* 0x0000005000017945 */ /* 0x000fe40003800000 */
[----:B------:R-:W-:-:S05]  /*3cd0*/  FFMA R91, R124, R154, R91 ;  /* 0x0000009a7c5b7223 */ /* 0x000fca000000005b */
[----:B------:R0:W-:Y:S05]  /*3ce0*/  @P2 STG.E desc[UR36][R12.64+0x120], R91 ;  /* 0x0001205b0c002986 */ /* 0x0001ea000c101924 */
[----:B------:R-:W-:Y:S05]  /*3cf0*/  @!P3 BRA `(.L_x_101) ;  /* 0x000000000004b947 */ /* 0x000fea0003800000 */
[----:B------:R0:W5:Y:S02]  /*3d00*/  LDG.E.LTC128B R174, desc[UR36][R162.64+0x124] ;  /* 0x00012424a2ae7981 */ /* 0x000164000c1e1920 */
.L_x_101:
[----:B------:R-:W-:Y:S05]  /*3d10*/  BSYNC B1 ;  /* 0x0000000000017941 */ /* 0x000fea0003800000 */
.L_x_100:
[----:B-----5:R-:W-:Y:S01]  /*3d20*/  FMUL R90, R174, R155 ;  /* 0x0000009bae5a7220 */ /* 0x020fe20000400000 */
[----:B------:R-:W-:Y:S01]  /*3d30*/  ISETP.GT.AND P2, PT, R0, 0x48, P1 ;  /* 0x000000480000780c */ /* 0x000fe20000f44270 */
[----:B------:R-:W-:Y:S02]  /*3d40*/  BSSY B1, `(.L_x_102) ;  /* 0x0000005000017945 */ /* 0x000fe40003800000 */
[----:B------:R-:W-:-:S05]  /*3d50*/  FFMA R125, R125, R154, R90 ;  /* 0x0000009a7d7d7223 */ /* 0x000fca000000005a */
[----:B------:R0:W-:Y:S05]  /*3d60*/  @P3 STG.E desc[UR36][R12.64+0x124], R125 ;  /* 0x0001247d0c003986 */ /* 0x0001ea000c101924 */
[----:B------:R-:W-:Y:S05]  /*3d70*/  @!P2 BRA `(.L_x_103) ;  /* 0x000000000004a947 */ /* 0x000fea0003800000 */
[----:B------:R0:W5:Y:S02]  /*3d80*/  LDG.E.LTC128B R174, desc[UR36][R88.64+0x120] ;  /* 0x0001202458ae7981 */ /* 0x000164000c1e1920 */
.L_x_103:
[----:B------:R-:W-:Y:S05]  /*3d90*/  BSYNC B1 ;  /* 0x0000000000017941 */ /* 0x000fea0003800000 */
.L_x_102:
        /* <DEDUP_REMOVED lines=9> */
.L_x_105:
[----:B------:R-:W-:Y:S05]  /*3e30*/  BSYNC B1 ;  /* 0x0000000000017941 */ /* 0x000fea0003800000 */
.L_x_104:
        /* <DEDUP_REMOVED lines=9> */
.L_x_107:
[----:B------:R-:W-:Y:S05]  /*3ed0*/  BSYNC B1 ;  /* 0x0000000000017941 */ /* 0x000fea0003800000 */
.L_x_106:
[----:B0----5:R-:W-:Y:S01]  /*3ee0*/  FMUL R91, R174, R155 ;  /* 0x0000009bae5b7220 */ /* 0x021fe20000400000 */
[----:B------:R-:W-:Y:S01]  /*3ef0*/  ISETP.GT.AND P3, PT, R0, 0x51, P0 ;  /* 0x000000510000780c */ /* 0x000fe20000764270 */
[----:B------:R-:W-:Y:S02]  /*3f00*/  BSSY B1, `(.L_x_108) ;  /* 0x0000005000017945 */ /* 0x000fe40003800000 */
[----:B------:R-:W-:-:S05]  /*3f10*/  FFMA R91, R128, R154, R91 ;  /* 0x0000009a805b7223 */ /* 0x000fca000000005b */
[----:B------:R0:W-:Y:S05]  /*3f20*/  @P2 STG.E desc[UR36][R12.64+0x140], R91 ;  /* 0x0001405b0c002986 */ /* 0x0001ea000c101924 */
[----:B------:R-:W-:Y:S05]  /*3f30*/  @!P3 BRA `(.L_x_109) ;  /* 0x000000000004b947 */ /* 0x000fea0003800000 */
[----:B------:R0:W5:Y:S02]  /*3f40*/  LDG.E.LTC128B R174, desc[UR36][R162.64+0x144] ;  /* 0x00014424a2ae7981 */ /* 0x000164000c1e1920 */
.L_x_109:
[----:B------:R-:W-:Y:S05]  /*3f50*/  BSYNC B1 ;  /* 0x0000000000017941 */ /* 0x000fea0003800000 */
.L_x_108:
[----:B-----5:R-:W-:Y:S01]  /*3f60*/  FMUL R90, R174, R155 ;  /* 0x0000009bae5a7220 */ /* 0x020fe20000400000 */
[----:B------:R-:W-:Y:S01]  /*3f70*/  ISETP.GT.AND P2, PT, R0, 0x50, P1 ;  /* 0x000000500000780c */ /* 0x000fe20000f44270 */
[----:B------:R-:W-:Y:S02]  /*3f80*/  BSSY B1, `(.L_x_110) ;  /* 0x0000005000017945 */ /* 0x000fe40003800000 */
[----:B------:R-:W-:-:S05]  /*3f90*/  FFMA R129, R129, R154, R90 ;  /* 0x0000009a81817223 */ /* 0x000fca000000005a */
[----:B------:R0:W-:Y:S05]  /*3fa0*/  @P3 STG.E desc[UR36][R12.64+0x144], R129 ;  /* 0x000144810c003986 */ /* 0x0001ea000c101924 */
[----:B------:R-:W-:Y:S05]  /*3fb0*/  @!P2 BRA `(.L_x_111) ;  /* 0x000000000004a947 */ /* 0x000fea0003800000 */
[----:B------:R0:W5:Y:S02]  /*3fc0*/  LDG.E.LTC128B R174, desc[UR36][R88.64+0x140] ;  /* 0x0001402458ae7981 */ /* 0x000164000c1e1920 */
.L_x_111:
[----:B------:R-:W-:Y:S05]  /*3fd0*/  BSYNC B1 ;  /* 0x0000000000017941 */ /* 0x000fea0003800000 */
.L_x_110:
        /* <DEDUP_REMOVED lines=9> */
.L_x_113:
[----:B------:R-:W-:Y:S05]  /*4070*/  BSYNC B1 ;  /* 0x0000000000017941 */ /* 0x000fea0003800000 */
.L_x_112:
        /* <DEDUP_REMOVED lines=9> */
.L_x_115:
[----:B------:R-:W-:Y:S05]  /*4110*/  BSYNC B1 ;  /* 0x0000000000017941 */ /* 0x000fea0003800000 */
.L_x_114:
[----:B0----5:R-:W-:Y:S01]  /*4120*/  FMUL R91, R174, R155 ;  /* 0x0000009bae5b7220 */ /* 0x021fe20000400000 */
[----:B------:R-:W-:Y:S01]  /*4130*/  ISETP.GT.AND P3, PT, R0, 0x59, P0 ;  /* 0x000000590000780c */ /* 0x000fe20000764270 */
[----:B------:R-:W-:Y:S02]  /*4140*/  BSSY B1, `(.L_x_116) ;  /* 0x0000005000017945 */ /* 0x000fe40003800000 */
[----:B------:R-:W-:-:S05]  /*4150*/  FFMA R91, R132, R154, R91 ;  /* 0x0000009a845b7223 */ /* 0x000fca000000005b */
[----:B------:R0:W-:Y:S05]  /*4160*/  @P2 STG.E desc[UR36][R12.64+0x160], R91 ;  /* 0x0001605b0c002986 */ /* 0x0001ea000c101924 */
[----:B------:R-:W-:Y:S05]  /*4170*/  @!P3 BRA `(.L_x_117) ;  /* 0x000000000004b947 */ /* 0x000fea0003800000 */
[----:B------:R0:W5:Y:S02]  /*4180*/  LDG.E.LTC128B R174, desc[UR36][R162.64+0x164] ;  /* 0x00016424a2ae7981 */ /* 0x000164000c1e1920 */
.L_x_117:
[----:B------:R-:W-:Y:S05]  /*4190*/  BSYNC B1 ;  /* 0x0000000000017941 */ /* 0x000fea0003800000 */
.L_x_116:
[----:B-----5:R-:W-:Y:S01]  /*41a0*/  FMUL R90, R174, R155 ;  /* 0x0000009bae5a7220 */ /* 0x020fe20000400000 */
[----:B------:R-:W-:Y:S01]  /*41b0*/  ISETP.GT.AND P2, PT, R0, 0x58, P1 ;  /* 0x000000580000780c */ /* 0x000fe20000f44270 */
[----:B------:R-:W-:Y:S02]  /*41c0*/  BSSY B1, `(.L_x_118) ;  /* 0x0000005000017945 */ /* 0x000fe40003800000 */
[----:B------:R-:W-:-:S05]  /*41d0*/  FFMA R133, R133, R154, R90 ;  /* 0x0000009a85857223 */ /* 0x000fca000000005a */
[----:B------:R0:W-:Y:S05]  /*41e0*/  @P3 STG.E desc[UR36][R12.64+0x164], R133 ;  /* 0x000164850c003986 */ /* 0x0001ea000c101924 */
[----:B------:R-:W-:Y:S05]  /*41f0*/  @!P2 BRA `(.L_x_119) ;  /* 0x000000000004a947 */ /* 0x000fea0003800000 */
[----:B------:R0:W5:Y:S02]  /*4200*/  LDG.E.LTC128B R174, desc[UR36][R88.64+0x160] ;  /* 0x0001602458ae7981 */ /* 0x000164000c1e1920 */
.L_x_119:
[----:B------:R-:W-:Y:S05]  /*4210*/  BSYNC B1 ;  /* 0x0000000000017941 */ /* 0x000fea0003800000 */
.L_x_118:
        /* <DEDUP_REMOVED lines=9> */
.L_x_121:
[----:B------:R-:W-:Y:S05]  /*42b0*/  BSYNC B1 ;  /* 0x0000000000017941 */ /* 0x000fea0003800000 */
.L_x_120:
        /* <DEDUP_REMOVED lines=9> */
.L_x_123:
[----:B------:R-:W-:Y:S05]  /*4350*/  BSYNC B1 ;  /* 0x0000000000017941 */ /* 0x000fea0003800000 */
.L_x_122:
[----:B0----5:R-:W-:Y:S01]  /*4360*/  FMUL R91, R174, R155 ;  /* 0x0000009bae5b7220 */ /* 0x021fe20000400000 */
[----:B------:R-:W-:Y:S01]  /*4370*/  ISETP.GT.AND P3, PT, R0, 0x61, P0 ;  /* 0x000000610000780c */ /* 0x000fe20000764270 */
[----:B------:R-:W-:Y:S02]  /*4380*/  BSSY B1, `(.L_x_124) ;  /* 0x0000005000017945 */ /* 0x000fe40003800000 */
[----:B------:R-:W-:-:S05]  /*4390*/  FFMA R91, R136, R154, R91 ;  /* 0x0000009a885b7223 */ /* 0x000fca000000005b */
[----:B------:R0:W-:Y:S05]  /*43a0*/  @P2 STG.E desc[UR36][R12.64+0x180], R91 ;  /* 0x0001805b0c002986 */ /* 0x0001ea000c101924 */
[----:B------:R-:W-:Y:S05]  /*43b0*/  @!P3 BRA `(.L_x_125) ;  /* 0x000000000004b947 */ /* 0x000fea0003800000 */
[----:B------:R0:W5:Y:S02]  /*43c0*/  LDG.E.LTC128B R174, desc[UR36][R162.64+0x184] ;  /* 0x00018424a2ae7981 */ /* 0x000164000c1e1920 */
.L_x_125:
[----:B------:R-:W-:Y:S05]  /*43d0*/  BSYNC B1 ;  /* 0x0000000000017941 */ /* 0x000fea0003800000 */
.L_x_124:
[----:B-----5:R-:W-:Y:S01]  /*43e0*/  FMUL R90, R174, R155 ;  /* 0x0000009bae5a7220 */ /* 0x020fe20000400000 */
[----:B------:R-:W-:Y:S01]  /*43f0*/  ISETP.GT.AND P2, PT, R0, 0x60, P1 ;  /* 0x000000600000780c */ /* 0x000fe20000f44270 */
[----:B------:R-:W-:Y:S02]  /*4400*/  BSSY B1, `(.L_x_126) ;  /* 0x0000005000017945 */ /* 0x000fe40003800000 */
[----:B------:R-:W-:-:S05]  /*4410*/  FFMA R137, R137, R154, R90 ;  /* 0x0000009a89897223 */ /* 0x000fca000000005a */
[----:B------:R0:W-:Y:S05]  /*4420*/  @P3 STG.E desc[UR36][R12.64+0x184], R137 ;  /* 0x000184890c003986 */ /* 0x0001ea000c101924 */
[----:B------:R-:W-:Y:S05]  /*4430*/  @!P2 BRA `(.L_x_127) ;  /* 0x000000000004a947 */ /* 0x000fea0003800000 */
[----:B------:R0:W5:Y:S02]  /*4440*/  LDG.E.LTC128B R174, desc[UR36][R88.64+0x180] ;  /* 0x0001802458ae7981 */ /* 0x000164000c1e1920 */
.L_x_127:
[----:B------:R-:W-:Y:S05]  /*4450*/  BSYNC B1 ;  /* 0x0000000000017941 */ /* 0x000fea0003800000 */
.L_x_126:
        /* <DEDUP_REMOVED lines=9> */
.L_x_129:
[----:B------:R-:W-:Y:S05]  /*44f0*/  BSYNC B1 ;  /* 0x0000000000017941 */ /* 0x000fea0003800000 */
.L_x_128:
        /* <DEDUP_REMOVED lines=9> */
.L_x_131:
[----:B------:R-:W-:Y:S05]  /*4590*/  BSYNC B1 ;  /* 0x0000000000017941 */ /* 0x000fea0003800000 */
.L_x_130:
[----:B0----5:R-:W-:Y:S01]  /*45a0*/  FMUL R91, R174, R155 ;  /* 0x0000009bae5b7220 */ /* 0x021fe20000400000 */
[----:B------:R-:W-:Y:S01]  /*45b0*/  ISETP.GT.AND P3, PT, R0, 0x69, P0 ;  /* 0x000000690000780c */ /* 0x000fe20000764270 */
[----:B------:R-:W-:Y:S02]  /*45c0*/  BSSY B1, `(.L_x_132) ;  /* 0x0000005000017945 */ /* 0x000fe40003800000 */
[----:B------:R-:W-:-:S05]  /*45d0*/  FFMA R91, R140, R154, R91 ;  /* 0x0000009a8c5b7223 */ /* 0x000fca000000005b */
[----:B------:R0:W-:Y:S05]  /*45e0*/  @P2 STG.E desc[UR36][R12.64+0x1a0], R91 ;  /* 0x0001a05b0c002986 */ /* 0x0001ea000c101924 */
[----:B------:R-:W-:Y:S05]  /*45f0*/  @!P3 BRA `(.L_x_133) ;  /* 0x000000000004b947 */ /* 0x000fea0003800000 */
[----:B------:R0:W5:Y:S02]  /*4600*/  LDG.E.LTC128B R174, desc[UR36][R162.64+0x1a4] ;  /* 0x0001a424a2ae7981 */ /* 0x000164000c1e1920 */
.L_x_133:
[----:B------:R-:W-:Y:S05]  /*4610*/  BSYNC B1 ;  /* 0x0000000000017941 */ /* 0x000fea0003800000 */
.L_x_132:
[----:B-----5:R-:W-:Y:S01]  /*4620*/  FMUL R90, R174, R155 ;  /* 0x0000009bae5a7220 */ /* 0x020fe20000400000 */
[----:B------:R-:W-:Y:S01]  /*4630*/  ISETP.GT.AND P2, PT, R0, 0x68, P1 ;  /* 0x000000680000780c */ /* 0x000fe20000f44270 */
[----:B------:R-:W-:Y:S02]  /*4640*/  BSSY B1, `(.L_x_134) ;  /* 0x0000005000017945 */ /* 0x000fe40003800000 */
[----:B------:R-:W-:-:S05]  /*4650*/  FFMA R141, R141, R154, R90 ;  /* 0x0000009a8d8d7223 */ /* 0x000fca000000005a */
[----:B------:R0:W-:Y:S05]  /*4660*/  @P3 STG.E desc[UR36][R12.64+0x1a4], R141 ;  /* 0x0001a48d0c003986 */ /* 0x0001ea000c101924 */
[----:B------:R-:W-:Y:S05]  /*4670*/  @!P2 BRA `(.L_x_135) ;  /* 0x000000000004a947 */ /* 0x000fea0003800000 */
[----:B------:R0:W5:Y:S02]  /*4680*/  LDG.E.LTC128B R174, desc[UR36][R88.64+0x1a0] ;  /* 0x0001a02458ae7981 */ /* 0x000164000c1e1920 */
.L_x_135:
[----:B------:R-:W-:Y:S05]  /*4690*/  BSYNC B1 ;  /* 0x0000000000017941 */ /* 0x000fea0003800000 */
.L_x_134:
        /* <DEDUP_REMOVED lines=9> */
.L_x_137:
[----:B------:R-:W-:Y:S05]  /*4730*/  BSYNC B1 ;  /* 0x0000000000017941 */ /* 0x000fea0003800000 */
.L_x_136:
        /* <DEDUP_REMOVED lines=9> */
.L_x_139:
[----:B------:R-:W-:Y:S05]  /*47d0*/  BSYNC B1 ;  /* 0x0000000000017941 */ /* 0x000fea0003800000 */
.L_x_138:
[----:B0----5:R-:W-:Y:S01]  /*47e0*/  FMUL R91, R174, R155 ;  /* 0x0000009bae5b7220 */ /* 0x021fe20000400000 */
[----:B------:R-:W-:Y:S01]  /*47f0*/  ISETP.GT.AND P3, PT, R0, 0x71, P0 ;  /* 0x000000710000780c */ /* 0x000fe20000764270 */
[----:B------:R-:W-:Y:S02]  /*4800*/  BSSY B1, `(.L_x_140) ;  /* 0x0000005000017945 */ /* 0x000fe40003800000 */
[----:B------:R-:W-:-:S05]  /*4810*/  FFMA R91, R144, R154, R91 ;  /* 0x0000009a905b7223 */ /* 0x000fca000000005b */
[----:B------:R0:W-:Y:S05]  /*4820*/  @P2 STG.E desc[UR36][R12.64+0x1c0], R91 ;  /* 0x0001c05b0c002986 */ /* 0x0001ea000c101924 */
[----:B------:R-:W-:Y:S05]  /*4830*/  @!P3 BRA `(.L_x_141) ;  /* 0x000000000004b947 */ /* 0x000fea0003800000 */
[----:B------:R0:W5:Y:S02]  /*4840*/  LDG.E.LTC128B R174, desc[UR36][R162.64+0x1c4] ;  /* 0x0001c424a2ae7981 */ /* 0x000164000c1e1920 */
.L_x_141:
[----:B------:R-:W-:Y:S05]  /*4850*/  BSYNC B1 ;  /* 0x0000000000017941 */ /* 0x000fea0003800000 */
.L_x_140:
[----:B-----5:R-:W-:Y:S01]  /*4860*/  FMUL R90, R174, R155 ;  /* 0x0000009bae5a7220 */ /* 0x020fe20000400000 */
[----:B------:R-:W-:Y:S01]  /*4870*/  ISETP.GT.AND P2, PT, R0, 0x70, P1 ;  /* 0x000000700000780c */ /* 0x000fe20000f44270 */
[----:B------:R-:W-:Y:S02]  /*4880*/  BSSY B1, `(.L_x_142) ;  /* 0x0000005000017945 */ /* 0x000fe40003800000 */
[----:B------:R-:W-:-:S05]  /*4890*/  FFMA R145, R145, R154, R90 ;  /* 0x0000009a91917223 */ /* 0x000fca000000005a */
[----:B------:R0:W-:Y:S05]  /*48a0*/  @P3 STG.E desc[UR36][R12.64+0x1c4], R145 ;  /* 0x0001c4910c003986 */ /* 0x0001ea000c101924 */
[----:B------:R-:W-:Y:S05]  /*48b0*/  @!P2 BRA `(.L_x_143) ;  /* 0x000000000004a947 */ /* 0x000fea0003800000 */
[----:B------:R0:W5:Y:S02]  /*48c0*/  LDG.E.LTC128B R174, desc[UR36][R88.64+0x1c0] ;  /* 0x0001c02458ae7981 */ /* 0x000164000c1e1920 */
.L_x_143:
[----:B------:R-:W-:Y:S05]  /*48d0*/  BSYNC B1 ;  /* 0x0000000000017941 */ /* 0x000fea0003800000 */
.L_x_142:
        /* <DEDUP_REMOVED lines=9> */
.L_x_145:
[----:B------:R-:W-:Y:S05]  /*4970*/  BSYNC B1 ;  /* 0x0000000000017941 */ /* 0x000fea0003800000 */
.L_x_144:
        /* <DEDUP_REMOVED lines=9> */
.L_x_147:
[----:B------:R-:W-:Y:S05]  /*4a10*/  BSYNC B1 ;  /* 0x0000000000017941 */ /* 0x000fea0003800000 */
.L_x_146:
[----:B0----5:R-:W-:Y:S01]  /*4a20*/  FMUL R91, R174, R155 ;  /* 0x0000009bae5b7220 */ /* 0x021fe20000400000 */
[----:B------:R-:W-:Y:S01]  /*4a30*/  ISETP.GT.AND P0, PT, R0, 0x79, P0 ;  /* 0x000000790000780c */ /* 0x000fe20000704270 */
[----:B------:R-:W-:Y:S01]  /*4a40*/  BSSY B1, `(.L_x_148) ;  /* 0x0000006000017945 */ /* 0x000fe20003800000 */
[----:B------:R-:W-:Y:S01]  /*4a50*/  IADD3 R153, P2, R153, 0x80, RZ ;  /* 0x0000008099997810 */ /* 0x000fe20007f5e0ff */
[----:B------:R-:W-:-:S05]  /*4a60*/  FFMA R91, R148, R154, R91 ;  /* 0x0000009a945b7223 */ /* 0x000fca000000005b */
[----:B------:R0:W-:Y:S05]  /*4a70*/  @P4 STG.E desc[UR36][R12.64+0x1e0], R91 ;  /* 0x0001e05b0c004986 */ /* 0x0001ea000c101924 */
[----:B------:R-:W-:Y:S05]  /*4a80*/  @!P0 BRA `(.L_x_149) ;  /* 0x0000000000048947 */ /* 0x000fea0003800000 */
[----:B------:R0:W5:Y:S02]  /*4a90*/  LDG.E.LTC128B R174, desc[UR36][R162.64+0x1e4] ;  /* 0x0001e424a2ae7981 */ /* 0x000164000c1e1920 */
.L_x_149:
[----:B------:R-:W-:Y:S05]  /*4aa0*/  BSYNC B1 ;  /* 0x0000000000017941 */ /* 0x000fea0003800000 */
.L_x_148:
[----:B------:R-:W-:Y:S01]  /*4ab0*/  IADD3.X R9, RZ, R9, RZ, P2, !PT ;  /* 0x00000009ff097210 */ /* 0x000fe200017fe4ff */
[----:B-----5:R-:W-:Y:S01]  /*4ac0*/  FMUL R8, R174, R155 ;  /* 0x0000009bae087220 */ /* 0x020fe20000400000 */
[----:B------:R-:W-:Y:S01]  /*4ad0*/  ISETP.GT.AND P2, PT, R0, 0x78, P1 ;  /* 0x000000780000780c */ /* 0x000fe20000f44270 */
[----:B------:R-:W-:Y:S02]  /*4ae0*/  BSSY B1, `(.L_x_150) ;  /* 0x0000008000017945 */ /* 0x000fe40003800000 */
[----:B------:R-:W-:Y:S01]  /*4af0*/  FFMA R149, R149, R154, R8 ;  /* 0x0000009a95957223 */ /* 0x000fe20000000008 */
[----:B------:R-:W-:Y:S02]  /*4b00*/  IMAD R90, R9, R156, RZ ;  /* 0x0000009c095a7224 */ /* 0x000fe400078e02ff */
[----:B------:R-:W-:Y:S02]  /*4b10*/  @P0 IMAD.MOV.U32 R8, RZ, RZ, R12 ;  /* 0x000000ffff080224 */ /* 0x000fe400078e000c */
[----:B------:R-:W-:-:S05]  /*4b20*/  @P0 IMAD.MOV.U32 R9, RZ, RZ, R13 ;  /* 0x000000ffff090224 */ /* 0x000fca00078e000d */
[----:B------:R0:W-:Y:S01]  /*4b30*/  @P0 STG.E desc[UR36][R8.64+0x1e4], R149 ;  /* 0x0001e49508000986 */ /* 0x0001e2000c101924 */
[----:B------:R-:W-:Y:S05]  /*4b40*/  @!P2 BRA `(.L_x_151) ;  /* 0x000000000004a947 */ /* 0x000fea0003800000 */
[----:B------:R0:W5:Y:S02]  /*4b50*/  LDG.E.LTC128B R174, desc[UR36][R88.64+0x1e0] ;  /* 0x0001e02458ae7981 */ /* 0x000164000c1e1920 */
.L_x_151:
[----:B------:R-:W-:Y:S05]  /*4b60*/  BSYNC B1 ;  /* 0x0000000000017941 */ /* 0x000fea0003800000 */
.L_x_150:
[----:B0----5:R-:W-:Y:S01]  /*4b70*/  FMUL R9, R174, R155 ;  /* 0x0000009bae097220 */ /* 0x021fe20000400000 */
[----:B------:R-:W-:Y:S01]  /*4b80*/  @P2 MOV R8, R168 ;  /* 0x000000a800082202 */ /* 0x000fe20000000f00 */
[----:B------:R-:W-:Y:S01]  /*4b90*/  IMAD R93, R153, R157, R90 ;  /* 0x0000009d995d7224 */ /* 0x000fe200078e025a */
[----:B------:R-:W-:Y:S01]  /*4ba0*/  ISETP.GT.AND P1, PT, R0, 0x79, P1 ;  /* 0x000000790000780c */ /* 0x000fe20000f24270 */
[----:B------:R-:W-:Y:S01]  /*4bb0*/  FFMA R95, R150, R154, R9 ;  /* 0x0000009a965f7223 */ /* 0x000fe20000000009 */
[----:B------:R-:W-:Y:S01]  /*4bc0*/  @P2 IMAD.MOV.U32 R9, RZ, RZ, R169 ;  /* 0x000000ffff092224 */ /* 0x000fe200078e00a9 */
[----:B------:R-:W-:Y:S01]  /*4bd0*/  ISETP.GT.AND P0, PT, R3, 0x80, PT ;  /* 0x000000800300780c */ /* 0x000fe20003f04270 */
[----:B------:R-:W-:Y:S01]  /*4be0*/  IMAD.WIDE.U32 R90, R153, R156, R20 ;  /* 0x0000009c995a7225 */ /* 0x000fe200078e0014 */
[----:B------:R-:W-:Y:S02]  /*4bf0*/  BSSY B1, `(.L_x_152) ;  /* 0x0000006000017945 */ /* 0x000fe40003800000 */
[----:B------:R0:W-:Y:S01]  /*4c00*/  @P2 STG.E desc[UR36][R8.64+0x1e0], R95 ;  /* 0x0001e05f08002986 */ /* 0x0001e2000c101924 */
[----:B------:R-:W-:Y:S01]  /*4c10*/  ISETP.GT.AND P5, PT, R0, RZ, P0 ;  /* 0x000000ff0000720c */ /* 0x000fe200007a4270 */
[----:B------:R-:W-:-:S04]  /*4c20*/  IMAD.IADD R92, R91, 0x1, R93 ;  /* 0x000000015b5c7824 */ /* 0x000fc800078e025d */
[----:B------:R-:W-:Y:S08]  /*4c30*/  @!P1 BRA `(.L_x_153) ;  /* 0x0000000000049947 */ /* 0x000ff00003800000 */
[----:B------:R0:W5:Y:S02]  /*4c40*/  LDG.E.LTC128B R174, desc[UR36][R88.64+0x1e4] ;  /* 0x0001e42458ae7981 */ /* 0x000164000c1e1920 */
.L_x_153:
[----:B------:R-:W-:Y:S05]  /*4c50*/  BSYNC B1 ;  /* 0x0000000000017941 */ /* 0x000fea0003800000 */
.L_x_152:
[----:B0--3-5:R-:W-:Y:S01]  /*4c60*/  FMUL R88, R174, R155 ;  /* 0x0000009bae587220 */ /* 0x029fe20000400000 */
[----:B------:R-:W-:-:S03]  /*4c70*/  LEA R8, P2, R90, R10, 0x2 ;  /* 0x0000000a5a087211 */ /* 0x000fc600078410ff */
[----:B------:R-:W-:Y:S01]  /*4c80*/  FFMA R151, R151, R154, R88 ;  /* 0x0000009a97977223 */ /* 0x000fe20000000058 */
[----:B------:R-:W-:-:S04]  /*4c90*/  LEA.HI.X R9, R90, R11, R92, 0x2, P2 ;  /* 0x0000000b5a097211 */ /* 0x000fc800010f145c */
[----:B------:R0:W-:Y:S04]  /*4ca0*/  @P1 STG.E desc[UR36][R168.64+0x1e4], R151 ;  /* 0x0001e497a8001986 */ /* 0x0001e8000c101924 */
[----:B------:R3:W2:Y:S01]  /*4cb0*/  @P5 LDG.E.LTC128B R174, desc[UR36][R8.64] ;  /* 0x0000002408ae5981 */ /* 0x0006a2000c1e1920 */
[-C--:B------:R-:W-:Y:S01]  /*4cc0*/  IMAD.WIDE.U32 R88, R153, R156.reuse, R6 ;  /* 0x0000009c99587225 */ /* 0x080fe200078e0006 */
[----:B------:R-:W-:Y:S01]  /*4cd0*/  SHF.L.U64.HI R97, R4, 0x9, R5 ;  /* 0x0000000904617819 */ /* 0x000fe20000010205 */
[----:B------:R-:W-:Y:S01]  /*4ce0*/  BSSY B1, `(.L_x_154) ;  /* 0x0000013000017945 */ /* 0x000fe20003800000 */
[----:B------:R-:W-:Y:S01]  /*4cf0*/  ISETP.GT.AND P4, PT, R0, 0x1, P0 ;  /* 0x000000010000780c */ /* 0x000fe20000784270 */
[----:B------:R-:W-:Y:S01]  /*4d00*/  IMAD.SHL.U32 R95, R4, 0x200, RZ ;  /* 0x00000200045f7824 */ /* 0x000fe200078e00ff */
[----:B------:R-:W-:Y:S01]  /*4d10*/  IADD3 R89, R93, R89, RZ ;  /* 0x000000595d597210 */ /* 0x000fe20007ffe0ff */
[----:B------:R-:W-:-:S04]  /*4d20*/  IMAD.WIDE.U32 R156, R153, R156, R160 ;  /* 0x0000009c999c7225 */ /* 0x000fc800078e00a0 */
[----:B------:R-:W-:Y:S01]  /*4d30*/  IMAD.WIDE.U32 R90, R23, R14, R88 ;  /* 0x0000000e175a7225 */ /* 0x000fe200078e0058 */
[----:B------:R-:W-:Y:S02]  /*4d40*/  IADD3 R88, P2, R95, R12, RZ ;  /* 0x0000000c5f587210 */ /* 0x000fe40007f5e0ff */
[----:B------:R-:W-:Y:S01]  /*4d50*/  IADD3 R158, P3, R158, R156, RZ ;  /* 0x0000009c9e9e7210 */ /* 0x000fe20007f7e0ff */
[----:B---3--:R-:W-:Y:S01]  /*4d60*/  IMAD.IADD R8, R15, 0x1, R91 ;  /* 0x000000010f087824 */ /* 0x008fe200078e025b */
[----:B------:R-:W-:Y:S01]  /*4d70*/  IADD3.X R89, R97, R13, RZ, P2, !PT ;  /* 0x0000000d61597210 */ /* 0x000fe200017fe4ff */
[----:B------:R-:W-:Y:S01]  /*4d80*/  IMAD.IADD R157, R93, 0x1, R157 ;  /* 0x000000015d9d7824 */ /* 0x000fe200078e029d */
[----:B------:R-:W-:Y:S02]  /*4d90*/  LEA R4, P1, R90, R10, 0x2 ;  /* 0x0000000a5a047211 */ /* 0x000fe400078210ff */
[----:B------:R-:W-:Y:S01]  /*4da0*/  IADD3 R92, P2, R6, R156, RZ ;  /* 0x0000009c065c7210 */ /* 0x000fe20007f5e0ff */
[----:B--2---:R-:W-:-:S04]  /*4db0*/  FMUL R5, R174, R155 ;  /* 0x0000009bae057220 */ /* 0x004fc80000400000 */
[----:B------:R-:W-:Y:S01]  /*4dc0*/  FFMA R9, R24, R154, R5 ;  /* 0x0000009a18097223 */ /* 0x000fe20000000005 */
[----:B------:R-:W-:-:S04]  /*4dd0*/  LEA.HI.X R5, R90, R11, R8, 0x2, P1 ;  /* 0x0000000b5a057211 */ /* 0x000fc800008f1408 */
[----:B------:R0:W-:Y:S01]  /*4de0*/  @P5 STG.E desc[UR36][R88.64], R9 ;  /* 0x0000000958005986 */ /* 0x0001e2000c101924 */
[----:B------:R-:W-:Y:S05]  /*4df0*/  @!P4 BRA `(.L_x_155) ;  /* 0x000000000004c947 */ /* 0x000fea0003800000 */
[----:B------:R2:W5:Y:S02]  /*4e00*/  LDG.E.LTC128B R174, desc[UR36][R4.64+0x4] ;  /* 0x0000042404ae7981 */ /* 0x000564000c1e1920 */
.L_x_155:
[----:B------:R-:W-:Y:S05]  /*4e10*/  BSYNC B1 ;  /* 0x0000000000017941 */ /* 0x000fea0003800000 */
.L_x_154:
[----:B-----5:R-:W-:Y:S01]  /*4e20*/  FMUL R6, R174, R155 ;  /* 0x0000009bae067220 */ /* 0x020fe20000400000 */
[----:B------:R-:W-:Y:S01]  /*4e30*/  @P4 IMAD.MOV.U32 R24, RZ, RZ, R88 ;  /* 0x000000ffff184224 */ /* 0x000fe200078e0058 */
[----:B------:R-:W-:Y:S01]  /*4e40*/  ISETP.GT.AND P1, PT, R3, 0x88, PT ;  /* 0x000000880300780c */ /* 0x000fe20003f24270 */
[----:B------:R-:W-:Y:S02]  /*4e50*/  IMAD.X R3, R157, 0x1, R21, P3 ;  /* 0x000000019d037824 */ /* 0x000fe400018e0615 */
[----:B0-----:R-:W-:Y:S01]  /*4e60*/  FFMA R9, R25, R154, R6 ;  /* 0x0000009a19097223 */ /* 0x001fe20000000006 */
[----:B------:R-:W-:Y:S01]  /*4e70*/  @P4 IMAD.MOV.U32 R25, RZ, RZ, R89 ;  /* 0x000000ffff194224 */ /* 0x000fe200078e0059 */
[----:B------:R-:W-:Y:S01]  /*4e80*/  IADD3.X R93, R7, R157, RZ, P2, !PT ;  /* 0x0000009d075d7210 */ /* 0x000fe200017fe4ff */
[----:B------:R-:W-:Y:S01]  /*4e90*/  BSSY B1, `(.L_x_156) ;  /* 0x000000a000017945 */ /* 0x000fe20003800000 */
[----:B------:R-:W-:Y:S02]  /*4ea0*/  ISETP.GT.AND P2, PT, R0, RZ, P1 ;  /* 0x000000ff0000720c */ /* 0x000fe40000f44270 */
[----:B------:R0:W-:Y:S01]  /*4eb0*/  @P4 STG.E desc[UR36][R24.64+0x4], R9 ;  /* 0x0000040918004986 */ /* 0x0001e2000c101924 */
[----:B------:R-:W-:Y:S01]  /*4ec0*/  IMAD.WIDE.U32 R20, R23, R14, R92 ;  /* 0x0000000e17147225 */ /* 0x000fe200078e005c */
[----:B------:R-:W-:-:S02]  /*4ed0*/  LEA R6, P5, R158, R10, 0x2 ;  /* 0x0000000a9e067211 */ /* 0x000fc400078a10ff */
[----:B------:R-:W-:Y:S02]  /*4ee0*/  IADD3 R8, P3, R88, R165, RZ ;  /* 0x000000a558087210 */ /* 0x000fe40007f7e0ff */
[----:B------:R-:W-:Y:S02]  /*4ef0*/  LEA.HI.X R7, R158, R11, R3, 0x2, P5 ;  /* 0x0000000b9e077211 */ /* 0x000fe400028f1403 */
[----:B------:R-:W-:-:S03]  /*4f00*/  IADD3 R15, R15, R21, RZ ;  /* 0x000000150f0f7210 */ /* 0x000fc60007ffe0ff */
[----:B------:R-:W-:Y:S06]  /*4f10*/  @!P2 BRA `(.L_x_157) ;  /* 0x000000000004a947 */ /* 0x000fec0003800000 */
[----:B------:R3:W5:Y:S02]  /*4f20*/  LDG.E.LTC128B R174, desc[UR36][R6.64] ;  /* 0x0000002406ae7981 */ /* 0x000764000c1e1920 */
.L_x_157:
[----:B------:R-:W-:Y:S05]  /*4f30*/  BSYNC B1 ;  /* 0x0000000000017941 */ /* 0x000fea0003800000 */
.L_x_156:
[----:B-----5:R-:W-:Y:S01]  /*4f40*/  FMUL R3, R174, R155 ;  /* 0x0000009bae037220 */ /* 0x020fe20000400000 */
[----:B0-----:R-:W-:Y:S01]  /*4f50*/  IMAD.X R9, R89, 0x1, R167, P3 ;  /* 0x0000000159097824 */ /* 0x001fe200018e06a7 */
[----:B------:R-:W-:Y:S01]  /*4f60*/  ISETP.GT.AND P4, PT, R0, 0x1, P1 ;  /* 0x000000010000780c */ /* 0x000fe20000f84270 */
[----:B------:R-:W-:Y:S01]  /*4f70*/  BSSY B1, `(.L_x_158) ;  /* 0x0000007000017945 */ /* 0x000fe20003800000 */
[----:B------:R-:W-:Y:S01]  /*4f80*/  FFMA R3, R26, R154, R3 ;  /* 0x0000009a1a037223 */ /* 0x000fe20000000003 */
[----:B------:R-:W-:-:S04]  /*4f90*/  LEA R10, P5, R20, R10, 0x2 ;  /* 0x0000000a140a7211 */ /* 0x000fc800078a10ff */
[----:B------:R0:W-:Y:S01]  /*4fa0*/  @P2 STG.E desc[UR36][R8.64], R3 ;  /* 0x0000000308002986 */ /* 0x0001e2000c101924 */
[----:B------:R-:W-:-:S05]  /*4fb0*/  LEA.HI.X R11, R20, R11, R15, 0x2, P5 ;  /* 0x0000000b140b7211 */ /* 0x000fca00028f140f */
[----:B------:R-:W-:Y:S05]  /*4fc0*/  @!P4 BRA `(.L_x_159) ;  /* 0x000000000004c947 */ /* 0x000fea0003800000 */
[----:B------:R0:W5:Y:S02]  /*4fd0*/  LDG.E.LTC128B R174, desc[UR36][R10.64+0x4] ;  /* 0x000004240aae7981 */ /* 0x000164000c1e1920 */
.L_x_159:
[----:B------:R-:W-:Y:S05]  /*4fe0*/  BSYNC B1 ;  /* 0x0000000000017941 */ /* 0x000fea0003800000 */
.L_x_158:
[----:B---3-5:R-:W-:Y:S01]  /*4ff0*/  FMUL R6, R174, R155 ;  /* 0x0000009bae067220 */ /* 0x028fe20000400000 */
[----:B------:R-:W-:Y:S01]  /*5000*/  ISETP.GT.AND P2, PT, R0, 0x8, P0 ;  /* 0x000000080000780c */ /* 0x000fe20000744270 */
[----:B------:R-:W-:Y:S02]  /*5010*/  BSSY B1, `(.L_x_160) ;  /* 0x0000005000017945 */ /* 0x000fe40003800000 */
[----:B------:R-:W-:-:S05]  /*5020*/  FFMA R27, R27, R154, R6 ;  /* 0x0000009a1b1b7223 */ /* 0x000fca0000000006 */
[----:B------:R3:W-:Y:S05]  /*5030*/  @P4 STG.E desc[UR36][R8.64+0x4], R27 ;  /* 0x0000041b08004986 */ /* 0x0007ea000c101924 */
[----:B------:R-:W-:Y:S05]  /*5040*/  @!P2 BRA `(.L_x_161) ;  /* 0x000000000004a947 */ /* 0x000fea0003800000 */
[----:B------:R0:W5:Y:S02]  /*5050*/  LDG.E.LTC128B R174, desc[UR36][R4.64+0x20] ;  /* 0x0000202404ae7981 */ /* 0x000164000c1e1920 */
.L_x_161:
[----:B------:R-:W-:Y:S05]  /*5060*/  BSYNC B1 ;  /* 0x0000000000017941 */ /* 0x000fea0003800000 */
.L_x_160:
[----:B0----5:R-:W-:Y:S01]  /*5070*/  FMUL R3, R174, R155 ;  /* 0x0000009bae037220 */ /* 0x021fe20000400000 */
[----:B------:R-:W-:Y:S01]  /*5080*/  IMAD.MOV.U32 R6, RZ, RZ, R88 ;  /* 0x000000ffff067224 */ /* 0x000fe200078e0058 */
[----:B------:R-:W-:Y:S01]  /*5090*/  MOV R7, R89 ;  /* 0x0000005900077202 */ /* 0x000fe20000000f00 */
[----:B------:R-:W-:Y:S01]  /*50a0*/  BSSY B1, `(.L_x_162) ;  /* 0x0000006000017945 */ /* 0x000fe20003800000 */
[----:B------:R-:W-:Y:S01]  /*50b0*/  FFMA R3, R28, R154, R3 ;  /* 0x0000009a1c037223 */ /* 0x000fe20000000003 */
[----:B------:R-:W-:-:S04]  /*50c0*/  ISETP.GT.AND P3, PT, R0, 0x9, P0 ;  /* 0x000000090000780c */ /* 0x000fc80000764270 */
[----:B------:R0:W-:Y:S09]  /*50d0*/  @P2 STG.E desc[UR36][R6.64+0x20], R3 ;  /* 0x0000200306002986 */ /* 0x0001f2000c101924 */
[----:B------:R-:W-:Y:S05]  /*50e0*/  @!P3 BRA `(.L_x_163) ;  /* 0x000000000004b947 */ /* 0x000fea0003800000 */
[----:B------:R0:W5:Y:S02]  /*50f0*/  LDG.E.LTC128B R174, desc[UR36][R4.64+0x24] ;  /* 0x0000242404ae7981 */ /* 0x000164000c1e1920 */
.L_x_163:
[----:B------:R-:W-:Y:S05]  /*5100*/  BSYNC B1 ;  /* 0x0000000000017941 */ /* 0x000fea0003800000 */
.L_x_162:
[----:B---3-5:R-:W-:Y:S01]  /*5110*/  FMUL R8, R174, R155 ;  /* 0x0000009bae087220 */ /* 0x028fe20000400000 */
[----:B------:R-:W-:Y:S01]  /*5120*/  ISETP.GT.AND P5, PT, R0, 0x8, P1 ;  /* 0x000000080000780c */ /* 0x000fe20000fa4270 */
[----:B------:R-:W-:Y:S01]  /*5130*/  BSSY B1, `(.L_x_164) ;  /* 0x0000006000017945 */ /* 0x000fe20003800000 */
[----:B------:R-:W-:Y:S01]  /*5140*/  IADD3 R14, P2, R165, R88, RZ ;  /* 0x00000058a50e7210 */ /* 0x000fe20007f5e0ff */
[----:B------:R-:W-:-:S05]  /*5150*/  FFMA R29, R29, R154, R8 ;  /* 0x0000009a1d1d7223 */ /* 0x000fca0000000008 */
[----:B------:R3:W-:Y:S05]  /*5160*/  @P3 STG.E desc[UR36][R6.64+0x24], R29 ;  /* 0x0000241d06003986 */ /* 0x0007ea000c101924 */
[----:B------:R-:W-:Y:S05]  /*5170*/  @!P5 BRA `(.L_x_165) ;  /* 0x000000000004d947 */ /* 0x000fea0003800000 */
[----:B------:R0:W5:Y:S02]  /*5180*/  LDG.E.LTC128B R174, desc[UR36][R10.64+0x20] ;  /* 0x000020240aae7981 */ /* 0x000164000c1e1920 */
.L_x_165:
[----:B------:R-:W-:Y:S05]  /*5190*/  BSYNC B1 ;  /* 0x0000000000017941 */ /* 0x000fea0003800000 */
.L_x_164:
[----:B0----5:R-:W-:Y:S01]  /*51a0*/  FMUL R3, R174, R155 ;  /* 0x0000009bae037220 */ /* 0x021fe20000400000 */
[----:B------:R-:W-:Y:S01]  /*51b0*/  IMAD.X R15, R167, 0x1, R89, P2 ;  /* 0x00000001a70f7824 */ /* 0x000fe200010e0659 */
[----:B------:R-:W-:Y:S01]  /*51c0*/  ISETP.GT.AND P4, PT, R0, 0x9, P1 ;  /* 0x000000090000780c */ /* 0x000fe20000f84270 */
[----:B------:R-:W-:Y:S01]  /*51d0*/  BSSY B1, `(.L_x_166) ;  /* 0x0000006000017945 */ /* 0x000fe20003800000 */
[----:B------:R-:W-:Y:S01]  /*51e0*/  FFMA R3, R30, R154, R3 ;  /* 0x0000009a1e037223 */ /* 0x000fe20000000003 */
[----:B------:R-:W-:-:S04]  /*51f0*/  IADD3 R8, P3, P2, R165, R12, R95 ;  /* 0x0000000ca5087210 */ /* 0x000fc80007a7e05f */
[----:B------:R0:W-:Y:S06]  /*5200*/  @P5 STG.E desc[UR36][R14.64+0x20], R3 ;  /* 0x000020030e005986 */ /* 0x0001ec000c101924 */
[----:B------:R-:W-:Y:S05]  /*5210*/  @!P4 BRA `(.L_x_167) ;  /* 0x000000000004c947 */ /* 0x000fea0003800000 */
[----:B------:R0:W5:Y:S02]  /*5220*/  LDG.E.LTC128B R174, desc[UR36][R10.64+0x24] ;  /* 0x000024240aae7981 */ /* 0x000164000c1e1920 */
.L_x_167:
[----:B------:R-:W-:Y:S05]  /*5230*/  BSYNC B1 ;  /* 0x0000000000017941 */ /* 0x000fea0003800000 */
.L_x_166:
[----:B-----5:R-:W-:Y:S01]  /*5240*/  FMUL R12, R174, R155 ;  /* 0x0000009bae0c7220 */ /* 0x020fe20000400000 */
[----:B------:R-:W-:Y:S01]  /*5250*/  IADD3.X R9, R167, R13, R97, P3, P2 ;  /* 0x0000000da7097210 */ /* 0x000fe20001fe4461 */
[----:B------:R-:W-:Y:S01]  /*5260*/  BSSY B1, `(.L_x_168) ;  /* 0x0000006000017945 */ /* 0x000fe20003800000 */
[----:B------:R-:W-:Y:S01]  /*5270*/  ISETP.GT.AND P5, PT, R0, 0x10, P0 ;  /* 0x000000100000780c */ /* 0x000fe200007a4270 */
[----:B------:R-:W-:-:S05]  /*5280*/  FFMA R31, R31, R154, R12 ;  /* 0x0000009a1f1f7223 */ /* 0x000fca000000000c */
[----:B------:R0:W-:Y:S07]  /*5290*/  @P4 STG.E desc[UR36][R8.64+0x24], R31 ;  /* 0x0000241f08004986 */ /* 0x0001ee000c101924 */
[----:B------:R-:W-:Y:S05]  /*52a0*/  @!P5 BRA `(.L_x_169) ;  /* 0x000000000004d947 */ /* 0x000fea0003800000 */
[----:B------:R0:W5:Y:S02]  /*52b0*/  LDG.E.LTC128B R174, desc[UR36][R4.64+0x40] ;  /* 0x0000402404ae7981 */ /* 0x000164000c1e1920 */
.L_x_169:
[----:B------:R-:W-:Y:S05]  /*52c0*/  BSYNC B1 ;  /* 0x0000000000017941 */ /* 0x000fea0003800000 */
.L_x_168:
[----:B0----5:R-:W-:Y:S01]  /*52d0*/  FMUL R3, R174, R155 ;  /* 0x0000009bae037220 */ /* 0x021fe20000400000 */
[----:B------:R-:W-:Y:S01]  /*52e0*/  ISETP.GT.AND P2, PT, R0, 0x11, P0 ;  /* 0x000000110000780c */ /* 0x000fe20000744270 */
[----:B------:R-:W-:Y:S02]  /*52f0*/  BSSY B1, `(.L_x_170) ;  /* 0x0000005000017945 */ /* 0x000fe40003800000 */
[----:B------:R-:W-:-:S05]  /*5300*/  FFMA R3, R32, R154, R3 ;  /* 0x0000009a20037223 */ /* 0x000fca0000000003 */
[----:B------:R0:W-:Y:S05]  /*5310*/  @P5 STG.E desc[UR36][R6.64+0x40], R3 ;  /* 0x0000400306005986 */ /* 0x0001ea000c101924 */
[----:B------:R-:W-:Y:S05]  /*5320*/  @!P2 BRA `(.L_x_171) ;  /* 0x000000000004a947 */ /* 0x000fea0003800000 */
[----:B------:R0:W5:Y:S02]  /*5330*/  LDG.E.LTC128B R174, desc[UR36][R4.64+0x44] ;  /* 0x0000442404ae7981 */ /* 0x000164000c1e1920 */
.L_x_171:
[----:B------:R-:W-:Y:S05]  /*5340*/  BSYNC B1 ;  /* 0x0000000000017941 */ /* 0x000fea0003800000 */
.L_x_170:
[----:B-----5:R-:W-:Y:S01]  /*5350*/  FMUL R12, R174, R155 ;  /* 0x0000009bae0c7220 */ /* 0x020fe20000400000 */
[----:B------:R-:W-:Y:S01]  /*5360*/  ISETP.GT.AND P3, PT, R0, 0x10, P1 ;  /* 0x000000100000780c */ /* 0x000fe20000f64270 */
[----:B------:R-:W-:Y:S02]  /*5370*/  BSSY B1, `(.L_x_172) ;  /* 0x0000005000017945 */ /* 0x000fe40003800000 */
[----:B------:R-:W-:-:S05]  /*5380*/  FFMA R33, R33, R154, R12 ;  /* 0x0000009a21217223 */ /* 0x000fca000000000c */
[----:B------:R0:W-:Y:S05]  /*5390*/  @P2 STG.E desc[UR36][R6.64+0x44], R33 ;  /* 0x0000442106002986 */ /* 0x0001ea000c101924 */
[----:B------:R-:W-:Y:S05]  /*53a0*/  @!P3 BRA `(.L_x_173) ;  /* 0x000000000004b947 */ /* 0x000fea0003800000 */
[----:B------:R0:W5:Y:S02]  /*53b0*/  LDG.E.LTC128B R174, desc[UR36][R10.64+0x40] ;  /* 0x000040240aae7981 */ /* 0x000164000c1e1920 */
.L_x_173:
[----:B------:R-:W-:Y:S05]  /*53c0*/  BSYNC B1 ;  /* 0x0000000000017941 */ /* 0x000fea0003800000 */
.L_x_172:
[----:B0----5:R-:W-:Y:S01]  /*53d0*/  FMUL R3, R174, R155 ;  /* 0x0000009bae037220 */ /* 0x021fe20000400000 */
[----:B------:R-:W-:Y:S01]  /*53e0*/  ISETP.GT.AND P2, PT, R0, 0x11, P1 ;  /* 0x000000110000780c */ /* 0x000fe20000f44270 */
[----:B------:R-:W-:Y:S02]  /*53f0*/  BSSY B1, `(.L_x_174) ;  /* 0x0000005000017945 */ /* 0x000fe40003800000 */
[----:B------:R-:W-:-:S05]  /*5400*/  FFMA R3, R34, R154, R3 ;  /* 0x0000009a22037223 */ /* 0x000fca0000000003 */
[----:B------:R0:W-:Y:S05]  /*5410*/  @P3 STG.E desc[UR36][R8.64+0x40], R3 ;  /* 0x0000400308003986 */ /* 0x0001ea000c101924 */
[----:B------:R-:W-:Y:S05]  /*5420*/  @!P2 BRA `(.L_x_175) ;  /* 0x000000000004a947 */ /* 0x000fea0003800000 */
[----:B------:R0:W5:Y:S02]  /*5430*/  LDG.E.LTC128B R174, desc[UR36][R10.64+0x44] ;  /* 0x000044240aae7981 */ /* 0x000164000c1e1920 */
.L_x_175:
[----:B------:R-:W-:Y:S05]  /*5440*/  BSYNC B1 ;  /* 0x0000000000017941 */ /* 0x000fea0003800000 */
.L_x_174:
[----:B-----5:R-:W-:Y:S01]  /*5450*/  FMUL R12, R174, R155 ;  /* 0x0000009bae0c7220 */ /* 0x020fe20000400000 */
[----:B------:R-:W-:Y:S01]  /*5460*/  ISETP.GT.AND P3, PT, R0, 0x18, P0 ;  /* 0x000000180000780c */ /* 0x000fe20000764270 */
[----:B------:R-:W-:Y:S02]  /*5470*/  BSSY B1, `(.L_x_176) ;  /* 0x0000005000017945 */ /* 0x000fe40003800000 */
[----:B------:R-:W-:-:S05]  /*5480*/  FFMA R35, R35, R154, R12 ;  /* 0x0000009a23237223 */ /* 0x000fca000000000c */
[----:B------:R0:W-:Y:S05]  /*5490*/  @P2 STG.E desc[UR36][R8.64+0x44], R35 ;  /* 0x0000442308002986 */ /* 0x0001ea000c101924 */
[----:B------:R-:W-:Y:S05]  /*54a0*/  @!P3 BRA `(.L_x_177) ;  /* 0x000000000004b947 */ /* 0x000fea0003800000 */
[----:B------:R0:W5:Y:S02]  /*54b0*/  LDG.E.LTC128B R174, desc[UR36][R4.64+0x60] ;  /* 0x0000602404ae7981 */ /* 0x000164000c1e1920 */
.L_x_177:
[----:B------:R-:W-:Y:S05]  /*54c0*/  BSYNC B1 ;  /* 0x0000000000017941 */ /* 0x000fea0003800000 */
.L_x_176:
[----:B0----5:R-:W-:Y:S01]  /*54d0*/  FMUL R3, R174, R155 ;  /* 0x0000009bae037220 */ /* 0x021fe20000400000 */
[----:B------:R-:W-:Y:S01]  /*54e0*/  ISETP.GT.AND P2, PT, R0, 0x19, P0 ;  /* 0x000000190000780c */ /* 0x000fe20000744270 */
[----:B------:R-:W-:Y:S02]  /*54f0*/  BSSY B1, `(.L_x_178) ;  /* 0x0000005000017945 */ /* 0x000fe40003800000 */
[----:B------:R-:W-:-:S05]  /*5500*/  FFMA R3, R36, R154, R3 ;  /* 0x0000009a24037223 */ /* 0x000fca0000000003 */
[----:B------:R0:W-:Y:S05]  /*5510*/  @P3 STG.E desc[UR36][R6.64+0x60], R3 ;  /* 0x0000600306003986 */ /* 0x0001ea000c101924 */
[----:B------:R-:W-:Y:S05]  /*5520*/  @!P2 BRA `(.L_x_179) ;  /* 0x000000000004a947 */ /* 0x000fea0003800000 */
[----:B------:R0:W5:Y:S02]  /*5530*/  LDG.E.LTC128B R174, desc[UR36][R4.64+0x64] ;  /* 0x0000642404ae7981 */ /* 0x000164000c1e1920 */
.L_x_179:
[----:B------:R-:W-:Y:S05]  /*5540*/  BSYNC B1 ;  /* 0x0000000000017941 */ /* 0x000fea0003800000 */
.L_x_178:
[----:B-----5:R-:W-:Y:S01]  /*5550*/  FMUL R12, R174, R155 ;  /* 0x0000009bae0c7220 */ /* 0x020fe20000400000 */
[----:B------:R-:W-:Y:S01]  /*5560*/  ISETP.GT.AND P3, PT, R0, 0x18, P1 ;  /* 0x000000180000780c */ /* 0x000fe20000f64270 */
[----:B------:R-:W-:Y:S02]  /*5570*/  BSSY B1, `(.L_x_180) ;  /* 0x0000005000017945 */ /* 0x000fe40003800000 */
[----:B------:R-:W-:-:S05]  /*5580*/  FFMA R37, R37, R154, R12 ;  /* 0x0000009a25257223 */ /* 0x000fca000000000c */
[----:B------:R0:W-:Y:S05]  /*5590*/  @P2 STG.E desc[UR36][R6.64+0x64], R37 ;  /* 0x0000642506002986 */ /* 0x0001ea000c101924 */
[----:B------:R-:W-:Y:S05]  /*55a0*/  @!P3 BRA `(.L_x_181) ;  /* 0x000000000004b947 */ /* 0x000fea0003800000 */
[----:B------:R0:W5:Y:S02]  /*55b0*/  LDG.E.LTC128B R174, desc[UR36][R10.64+0x60] ;  /* 0x000060240aae7981 */ /* 0x000164000c1e1920 */
.L_x_181:
[----:B------:R-:W-:Y:S05]  /*55c0*/  BSYNC B1 ;  /* 0x0000000000017941 */ /* 0x000fea0003800000 */
.L_x_180:
[----:B0----5:R-:W-:Y:S01]  /*55d0*/  FMUL R3, R174, R155 ;  /* 0x0000009bae037220 */ /* 0x021fe20000400000 */
[----:B------:R-:W-:Y:S01]  /*55e0*/  ISETP.GT.AND P2, PT, R0, 0x19, P1 ;  /* 0x000000190000780c */ /* 0x000fe20000f44270 */
[----:B------:R-:W-:Y:S02]  /*55f0*/  BSSY B1, `(.L_x_182) ;  /* 0x0000005000017945 */ /* 0x000fe40003800000 */
[----:B------:R-:W-:-:S05]  /*5600*/  FFMA R3, R38, R154, R3 ;  /* 0x0000009a26037223 */ /* 0x000fca0000000003 */
[----:B------:R0:W-:Y:S05]  /*5610*/  @P3 STG.E desc[UR36][R8.64+0x60], R3 ;  /* 0x0000600308003986 */ /* 0x0001ea000c101924 */
[----:B------:R-:W-:Y:S05]  /*5620*/  @!P2 BRA `(.L_x_183) ;  /* 0x000000000004a947 */ /* 0x000fea0003800000 */
[----:B------:R0:W5:Y:S02]  /*5630*/  LDG.E.LTC128B R174, desc[UR36][R10.64+0x64] ;  /* 0x000064240aae7981 */ /* 0x000164000c1e1920 */
.L_x_183:
[----:B------:R-:W-:Y:S05]  /*5640*/  BSYNC B1 ;  /* 0x0000000000017941 */ /* 0x000fea0003800000 */
.L_x_182:
[----:B-----5:R-:W-:Y:S01]  /*5650*/  FMUL R12, R174, R155 ;  /* 0x0000009bae0c7220 */ /* 0x020fe20000400000 */
[----:B------:R-:W-:Y:S01]  /*5660*/  ISETP.GT.AND P3, PT, R0, 0x20, P0 ;  /* 0x000000200000780c */ /* 0x000fe20000764270 */
[----:B------:R-:W-:Y:S02]  /*5670*/  BSSY B1, `(.L_x_184) ;  /* 0x0000005000017945 */ /* 0x000fe40003800000 */
[----:B------:R-:W-:-:S05]  /*5680*/  FFMA R39, R39, R154, R12 ;  /* 0x0000009a27277223 */ /* 0x000fca000000000c */
[----:B------:R0:W-:Y:S05]  /*5690*/  @P2 STG.E desc[UR36][R8.64+0x64], R39 ;  /* 0x0000642708002986 */ /* 0x0001ea000c101924 */
[----:B------:R-:W-:Y:S05]  /*56a0*/  @!P3 BRA `(.L_x_185) ;  /* 0x000000000004b947 */ /* 0x000fea0003800000 */
[----:B------:R0:W5:Y:S02]  /*56b0*/  LDG.E.LTC128B R174, desc[UR36][R4.64+0x80] ;  /* 0x0000802404ae7981 */ /* 0x000164000c1e1920 */
.L_x_185:
[----:B------:R-:W-:Y:S05]  /*56c0*/  BSYNC B1 ;  /* 0x0000000000017941 */ /* 0x000fea0003800000 */
.L_x_184:
[----:B0----5:R-:W-:Y:S01]  /*56d0*/  FMUL R3, R174, R155 ;  /* 0x0000009bae037220 */ /* 0x021fe20000400000 */
[----:B------:R-:W-:Y:S01]  /*56e0*/  ISETP.GT.AND P2, PT, R0, 0x21, P0 ;  /* 0x000000210000780c */ /* 0x000fe20000744270 */
[----:B------:R-:W-:Y:S02]  /*56f0*/  BSSY B1, `(.L_x_186) ;  /* 0x0000005000017945 */ /* 0x000fe40003800000 */
[----:B------:R-:W-:-:S05]  /*5700*/  FFMA R3, R40, R154, R3 ;  /* 0x0000009a28037223 */ /* 0x000fca0000000003 */
[----:B------:R0:W-:Y:S05]  /*5710*/  @P3 STG.E desc[UR36][R6.64+0x80], R3 ;  /* 0x0000800306003986 */ /* 0x0001ea000c101924 */
[----:B------:R-:W-:Y:S05]  /*5720*/  @!P2 BRA `(.L_x_187) ;  /* 0x000000000004a947 */ /* 0x000fea0003800000 */
[----:B------:R0:W5:Y:S02]  /*5730*/  LDG.E.LTC128B R174, desc[UR36][R4.64+0x84] ;  /* 0x0000842404ae7981 */ /* 0x000164000c1e1920 */
.L_x_187:
[----:B------:R-:W-:Y:S05]  /*5740*/  BSYNC B1 ;  /* 0x0000000000017941 */ /* 0x000fea0003800000 */
.L_x_186:
[----:B-----5:R-:W-:Y:S01]  /*5750*/  FMUL R12, R174, R155 ;  /* 0x0000009bae0c7220 */ /* 0x020fe20000400000 */
[----:B------:R-:W-:Y:S01]  /*5760*/  ISETP.GT.AND P3, PT, R0, 0x20, P1 ;  /* 0x000000200000780c */ /* 0x000fe20000f64270 */
[----:B------:R-:W-:Y:S02]  /*5770*/  BSSY B1, `(.L_x_188) ;  /* 0x0000005000017945 */ /* 0x000fe40003800000 */
[----:B------:R-:W-:-:S05]  /*5780*/  FFMA R41, R41, R154, R12 ;  /* 0x0000009a29297223 */ /* 0x000fca000000000c */
[----:B------:R0:W-:Y:S05]  /*5790*/  @P2 STG.E desc[UR36][R6.64+0x84], R41 ;  /* 0x0000842906002986 */ /* 0x0001ea000c101924 */
[----:B------:R-:W-:Y:S05]  /*57a0*/  @!P3 BRA `(.L_x_189) ;  /* 0x000000000004b947 */ /* 0x000fea0003800000 */
[----:B------:R0:W5:Y:S02]  /*57b0*/  LDG.E.LTC128B R174, desc[UR36][R10.64+0x80] ;  /* 0x000080240aae7981 */ /* 0x000164000c1e1920 */
.L_x_189:
[----:B------:R-:W-:Y:S05]  /*57c0*/  BSYNC B1 ;  /* 0x0000000000017941 */ /* 0x000fea0003800000 */
.L_x_188:
[----:B0----5:R-:W-:Y:S01]  /*57d0*/  FMUL R3, R174, R155 ;  /* 0x0000009bae037220 */ /* 0x021fe20000400000 */
[----:B------:R-:W-:Y:S01]  /*57e0*/  ISETP.GT.AND P2, PT, R0, 0x21, P1 ;  /* 0x000000210000780c */ /* 0x000fe20000f44270 */
[----:B------:R-:W-:Y:S02]  /*57f0*/  BSSY B1, `(.L_x_190) ;  /* 0x0000005000017945 */ /* 0x000fe40003800000 */
[----:B------:R-:W-:-:S05]  /*5800*/  FFMA R3, R42, R154, R3 ;  /* 0x0000009a2a037223 */ /* 0x000fca0000000003 */
[----:B------:R0:W-:Y:S05]  /*5810*/  @P3 STG.E desc[UR36][R8.64+0x80], R3 ;  /* 0x0000800308003986 */ /* 0x0001ea000c101924 */
[----:B------:R-:W-:Y:S05]  /*5820*/  @!P2 BRA `(.L_x_191) ;  /* 0x000000000004a947 */ /* 0x000fea0003800000 */
[----:B------:R0:W5:Y:S02]  /*5830*/  LDG.E.LTC128B R174, desc[UR36][R10.64+0x84] ;  /* 0x000084240aae7981 */ /* 0x000164000c1e1920 */
.L_x_191:
[----:B------:R-:W-:Y:S05]  /*5840*/  BSYNC B1 ;  /* 0x0000000000017941 */ /* 0x000fea0003800000 */
.L_x_190:
[----:B-----5:R-:W-:Y:S01]  /*5850*/  FMUL R12, R174, R155 ;  /* 0x0000009bae0c7220 */ /* 0x020fe20000400000 */
[----:B------:R-:W-:Y:S01]  /*5860*/  ISETP.GT.AND P3, PT, R0, 0x28, P0 ;  /* 0x000000280000780c */ /* 0x000fe20000764270 */
[----:B------:R-:W-:Y:S02]  /*5870*/  BSSY B1, `(.L_x_192) ;  /* 0x0000005000017945 */ /* 0x000fe40003800000 */
[----:B------:R-:W-:-:S05]  /*5880*/  FFMA R43, R43, R154, R12 ;  /* 0x0000009a2b2b7223 */ /* 0x000fca000000000c */
[----:B------:R0:W-:Y:S05]  /*5890*/  @P2 STG.E desc[UR36][R8.64+0x84], R43 ;  /* 0x0000842b08002986 */ /* 0x0001ea000c101924 */
[----:B------:R-:W-:Y:S05]  /*58a0*/  @!P3 BRA `(.L_x_193) ;  /* 0x000000000004b947 */ /* 0x000fea0003800000 */
[----:B------:R0:W5:Y:S02]  /*58b0*/  LDG.E.LTC128B R174, desc[UR36][R4.64+0xa0] ;  /* 0x0000a02404ae7981 */ /* 0x000164000c1e1920 */
.L_x_193:
[----:B------:R-:W-:Y:S05]  /*58c0*/  BSYNC B1 ;  /* 0x0000000000017941 */ /* 0x000fea0003800000 */
.L_x_192:
[----:B0----5:R-:W-:Y:S01]  /*58d0*/  FMUL R3, R174, R155 ;  /* 0x0000009bae037220 */ /* 0x021fe20000400000 */
[----:B------:R-:W-:Y:S01]  /*58e0*/  ISETP.GT.AND P2, PT, R0, 0x29, P0 ;  /* 0x000000290000780c */ /* 0x000fe20000744270 */
[----:B------:R-:W-:Y:S02]  /*58f0*/  BSSY B1, `(.L_x_194) ;  /* 0x0000005000017945 */ /* 0x000fe40003800000 */
[----:B------:R-:W-:-:S05]  /*5900*/  FFMA R3, R44, R154, R3 ;  /* 0x0000009a2c037223 */ /* 0x000fca0000000003 */
[----:B------:R0:W-:Y:S05]  /*5910*/  @P3 STG.E desc[UR36][R6.64+0xa0], R3 ;  /* 0x0000a00306003986 */ /* 0x0001ea000c101924 */
[----:B------:R-:W-:Y:S05]  /*5920*/  @!P2 BRA `(.L_x_195) ;  /* 0x000000000004a947 */ /* 0x000fea0003800000 */
[----:B------:R0:W5:Y:S02]  /*5930*/  LDG.E.LTC128B R174, desc[UR36][R4.64+0xa4] ;  /* 0x0000a42404ae7981 */ /* 0x000164000c1e1920 */
.L_x_195:
[----:B------:R-:W-:Y:S05]  /*5940*/  BSYNC B1 ;  /* 0x0000000000017941 */ /* 0x000fea0003800000 */
.L_x_194:
[----:B-----5:R-:W-:Y:S01]  /*5950*/  FMUL R12, R174, R155 ;  /* 0x0000009bae0c7220 */ /* 0x020fe20000400000 */
[----:B------:R-:W-:Y:S01]  /*5960*/  ISETP.GT.AND P3, PT, R0, 0x28, P1 ;  /* 0x000000280000780c */ /* 0x000fe20000f64270 */
[----:B------:R-:W-:Y:S02]  /*5970*/  BSSY B1, `(.L_x_196) ;  /* 0x0000005000017945 */ /* 0x000fe40003800000 */
[----:B------:R-:W-:-:S05]  /*5980*/  FFMA R45, R45, R154, R12 ;  /* 0x0000009a2d2d7223 */ /* 0x000fca000000000c */
[----:B------:R0:W-:Y:S05]  /*5990*/  @P2 STG.E desc[UR36][R6.64+0xa4], R45 ;  /* 0x0000a42d06002986 */ /* 0x0001ea000c101924 */
[----:B------:R-:W-:Y:S05]  /*59a0*/  @!P3 BRA `(.L_x_197) ;  /* 0x000000000004b947 */ /* 0x000fea0003800000 */
[----:B------:R0:W5:Y:S02]  /*59b0*/  LDG.E.LTC128B R174, desc[UR36][R10.64+0xa0] ;  /* 0x0000a0240aae7981 */ /* 0x000164000c1e1920 */
.L_x_197:
[----:B------:R-:W-:Y:S05]  /*59c0*/  BSYNC B1 ;  /* 0x0000000000017941 */ /* 0x000fea0003800000 */
.L_x_196:
[----:B0----5:R-:W-:Y:S01]  /*59d0*/  FMUL R3, R174, R155 ;  /* 0x0000009bae037220 */ /* 0x021fe20000400000 */
[----:B------:R-:W-:Y:S01]  /*59e0*/  ISETP.GT.AND P2, PT, R0, 0x29, P1 ;  /* 0x000000290000780c */ /* 0x000fe20000f44270 */
[----:B------:R-:W-:Y:S02]  /*59f0*/  BSSY B1, `(.L_x_198) ;  /* 0x0000005000017945 */ /* 0x000fe40003800000 */
[----:B------:R-:W-:-:S05]  /*5a00*/  FFMA R3, R46, R154, R3 ;  /* 0x0000009a2e037223 */ /* 0x000fca0000000003 */
[----:B------:R0:W-:Y:S05]  /*5a10*/  @P3 STG.E desc[UR36][R8.64+0xa0], R3 ;  /* 0x0000a00308003986 */ /* 0x0001ea000c101924 */
[----:B------:R-:W-:Y:S05]  /*5a20*/  @!P2 BRA `(.L_x_199) ;  /* 0x000000000004a947 */ /* 0x000fea0003800000 */
[----:B------:R0:W5:Y:S02]  /*5a30*/  LDG.E.LTC128B R174, desc[UR36][R10.64+0xa4] ;  /* 0x0000a4240aae7981 */ /* 0x000164000c1e1920 */
.L_x_199:
[----:B------:R-:W-:Y:S05]  /*5a40*/  BSYNC B1 ;  /* 0x0000000000017941 */ /* 0x000fea0003800000 */
.L_x_198:
[----:B-----5:R-:W-:Y:S01]  /*5a50*/  FMUL R12, R174, R155 ;  /* 0x0000009bae0c7220 */ /* 0x020fe20000400000 */
[----:B------:R-:W-:Y:S01]  /*5a60*/  ISETP.GT.AND P3, PT, R0, 0x30, P0 ;  /* 0x000000300000780c */ /* 0x000fe20000764270 */
[----:B------:R-:W-:Y:S02]  /*5a70*/  BSSY B1, `(.L_x_200) ;  /* 0x0000005000017945 */ /* 0x000fe40003800000 */
[----:B------:R-:W-:-:S05]  /*5a80*/  FFMA R47, R47, R154, R12 ;  /* 0x0000009a2f2f7223 */ /* 0x000fca000000000c */
[----:B------:R0:W-:Y:S05]  /*5a90*/  @P2 STG.E desc[UR36][R8.64+0xa4], R47 ;  /* 0x0000a42f08002986 */ /* 0x0001ea000c101924 */
[----:B------:R-:W-:Y:S05]  /*5aa0*/  @!P3 BRA `(.L_x_201) ;  /* 0x000000000004b947 */ /* 0x000fea0003800000 */
[----:B------:R0:W5:Y:S02]  /*5ab0*/  LDG.E.LTC128B R174, desc[UR36][R4.64+0xc0] ;  /* 0x0000c02404ae7981 */ /* 0x000164000c1e1920 */
.L_x_201:
[----:B------:R-:W-:Y:S05]  /*5ac0*/  BSYNC B1 ;  /* 0x0000000000017941 */ /* 0x000fea0003800000 */
.L_x_200:
[----:B0----5:R-:W-:Y:S01]  /*5ad0*/  FMUL R3, R174, R155 ;  /* 0x0000009bae037220 */ /* 0x021fe20000400000 */
[----:B------:R-:W-:Y:S01]  /*5ae0*/  ISETP.GT.AND P2, PT, R0, 0x31, P0 ;  /* 0x000000310000780c */ /* 0x000fe20000744270 */
[----:B------:R-:W-:Y:S02]  /*5af0*/  BSSY B1, `(.L_x_202) ;  /* 0x0000005000017945 */ /* 0x000fe40003800000 */
[----:B------:R-:W-:-:S05]  /*5b00*/  FFMA R3, R48, R154, R3 ;  /* 0x0000009a30037223 */ /* 0x000fca0000000003 */
[----:B------:R0:W-:Y:S05]  /*5b10*/  @P3 STG.E desc[UR36][R6.64+0xc0], R3 ;  /* 0x0000c00306003986 */ /* 0x0001ea000c101924 */
[----:B------:R-:W-:Y:S05]  /*5b20*/  @!P2 BRA `(.L_x_203) ;  /* 0x000000000004a947 */ /* 0x000fea0003800000 */
[----:B------:R0:W5:Y:S02]  /*5b30*/  LDG.E.LTC128B R174, desc[UR36][R4.64+0xc4] ;  /* 0x0000c42404ae7981 */ /* 0x000164000c1e1920 */
.L_x_203:
[----:B------:R-:W-:Y:S05]  /*5b40*/  BSYNC B1 ;  /* 0x0000000000017941 */ /* 0x000fea0003800000 */
.L_x_202:
[----:B-----5:R-:W-:Y:S01]  /*5b50*/  FMUL R12, R174, R155 ;  /* 0x0000009bae0c7220 */ /* 0x020fe20000400000 */
[----:B------:R-:W-:Y:S01]  /*5b60*/  ISETP.GT.AND P3, PT, R0, 0x30, P1 ;  /* 0x000000300000780c */ /* 0x000fe20000f64270 */
[----:B------:R-:W-:Y:S02]  /*5b70*/  BSSY B1, `(.L_x_204) ;  /* 0x0000005000017945 */ /* 0x000fe40003800000 */
[----:B------:R-:W-:-:S05]  /*5b80*/  FFMA R49, R49, R154, R12 ;  /* 0x0000009a31317223 */ /* 0x000fca000000000c */
[----:B------:R0:W-:Y:S05]  /*5b90*/  @P2 STG.E desc[UR36][R6.64+0xc4], R49 ;  /* 0x0000c43106002986 */ /* 0x0001ea000c101924 */
[----:B------:R-:W-:Y:S05]  /*5ba0*/  @!P3 BRA `(.L_x_205) ;  /* 0x000000000004b947 */ /* 0x000fea0003800000 */
[----:B------:R0:W5:Y:S02]  /*5bb0*/  LDG.E.LTC128B R174, desc[UR36][R10.64+0xc0] ;  /* 0x0000c0240aae7981 */ /* 0x000164000c1e1920 */
.L_x_205:
[----:B------:R-:W-:Y:S05]  /*5bc0*/  BSYNC B1 ;  /* 0x0000000000017941 */ /* 0x000fea0003800000 */
.L_x_204:
[----:B0----5:R-:W-:Y:S01]  /*5bd0*/  FMUL R3, R174, R155 ;  /* 0x0000009bae037220 */ /* 0x021fe20000400000 */
[----:B------:R-:W-:Y:S01]  /*5be0*/  ISETP.GT.AND P2, PT, R0, 0x31, P1 ;  /* 0x000000310000780c */ /* 0x000fe20000f44270 */
[----:B------:R-:W-:Y:S02]  /*5bf0*/  BSSY B1, `(.L_x_206) ;  /* 0x0000005000017945 */ /* 0x000fe40003800000 */
[----:B------:R-:W-:-:S05]  /*5c00*/  FFMA R3, R50, R154, R3 ;  /* 0x0000009a32037223 */ /* 0x000fca0000000003 */
[----:B------:R0:W-:Y:S05]  /*5c10*/  @P3 STG.E desc[UR36][R8.64+0xc0], R3 ;  /* 0x0000c00308003986 */ /* 0x0001ea000c101924 */
[----:B------:R-:W-:Y:S05]  /*5c20*/  @!P2 BRA `(.L_x_207) ;  /* 0x000000000004a947 */ /* 0x000fea0003800000 */
[----:B------:R0:W5:Y:S02]  /*5c30*/  LDG.E.LTC128B R174, desc[UR36][R10.64+0xc4] ;  /* 0x0000c4240aae7981 */ /* 0x000164000c1e1920 */
.L_x_207:
[----:B------:R-:W-:Y:S05]  /*5c40*/  BSYNC B1 ;  /* 0x0000000000017941 */ /* 0x000fea0003800000 */
.L_x_206:
[----:B-----5:R-:W-:Y:S01]  /*5c50*/  FMUL R12, R174, R155 ;  /* 0x0000009bae0c7220 */ /* 0x020fe20000400000 */
[----:B------:R-:W-:Y:S01]  /*5c60*/  ISETP.GT.AND P3, PT, R0, 0x38, P0 ;  /* 0x000000380000780c */ /* 0x000fe20000764270 */
[----:B------:R-:W-:Y:S02]  /*5c70*/  BSSY B1, `(.L_x_208) ;  /* 0x0000005000017945 */ /* 0x000fe40003800000 */
[----:B------:R-:W-:-:S05]  /*5c80*/  FFMA R51, R51, R154, R12 ;  /* 0x0000009a33337223 */ /* 0x000fca000000000c */
[----:B------:R0:W-:Y:S05]  /*5c90*/  @P2 STG.E desc[UR36][R8.64+0xc4], R51 ;  /* 0x0000c43308002986 */ /* 0x0001ea000c101924 */
[----:B------:R-:W-:Y:S05]  /*5ca0*/  @!P3 BRA `(.L_x_209) ;  /* 0x000000000004b947 */ /* 0x000fea0003800000 */
[----:B------:R0:W5:Y:S02]  /*5cb0*/  LDG.E.LTC128B R174, desc[UR36][R4.64+0xe0] ;  /* 0x0000e02404ae7981 */ /* 0x000164000c1e1920 */
.L_x_209:
[----:B------:R-:W-:Y:S05]  /*5cc0*/  BSYNC B1 ;  /* 0x0000000000017941 */ /* 0x000fea0003800000 */
.L_x_208:
[----:B0----5:R-:W-:Y:S01]  /*5cd0*/  FMUL R3, R174, R155 ;  /* 0x0000009bae037220 */ /* 0x021fe20000400000 */
[----:B------:R-:W-:Y:S01]  /*5ce0*/  ISETP.GT.AND P2, PT, R0, 0x39, P0 ;  /* 0x000000390000780c */ /* 0x000fe20000744270 */
[----:B------:R-:W-:Y:S02]  /*5cf0*/  BSSY B1, `(.L_x_210) ;  /* 0x0000005000017945 */ /* 0x000fe40003800000 */
[----:B------:R-:W-:-:S05]  /*5d00*/  FFMA R3, R52, R154, R3 ;  /* 0x0000009a34037223 */ /* 0x000fca0000000003 */
[----:B------:R0:W-:Y:S05]  /*5d10*/  @P3 STG.E desc[UR36][R6.64+0xe0], R3 ;  /* 0x0000e00306003986 */ /* 0x0001ea000c101924 */
[----:B------:R-:W-:Y:S05]  /*5d20*/  @!P2 BRA `(.L_x_211) ;  /* 0x000000000004a947 */ /* 0x000fea0003800000 */
[----:B------:R0:W5:Y:S02]  /*5d30*/  LDG.E.LTC128B R174, desc[UR36][R4.64+0xe4] ;  /* 0x0000e42404ae7981 */ /* 0x000164000c1e1920 */
.L_x_211:
[----:B------:R-:W-:Y:S05]  /*5d40*/  BSYNC B1 ;  /* 0x0000000000017941 */ /* 0x000fea0003800000 */
.L_x_210:
[----:B-----5:R-:W-:Y:S01]  /*5d50*/  FMUL R12, R174, R155 ;  /* 0x0000009bae0c7220 */ /* 0x020fe20000400000 */
[----:B------:R-:W-:Y:S01]  /*5d60*/  ISETP.GT.AND P3, PT, R0, 0x38, P1 ;  /* 0x000000380000780c */ /* 0x000fe20000f64270 */
[----:B------:R-:W-:Y:S02]  /*5d70*/  BSSY B1, `(.L_x_212) ;  /* 0x0000005000017945 */ /* 0x000fe40003800000 */
[----:B------:R-:W-:-:S05]  /*5d80*/  FFMA R53, R53, R154, R12 ;  /* 0x0000009a35357223 */ /* 0x000fca000000000c */
[----:B------:R0:W-:Y:S05]  /*5d90*/  @P2 STG.E desc[UR36][R6.64+0xe4], R53 ;  /* 0x0000e43506002986 */ /* 0x0001ea000c101924 */
[----:B------:R-:W-:Y:S05]  /*5da0*/  @!P3 BRA `(.L_x_213) ;  /* 0x000000000004b947 */ /* 0x000fea0003800000 */
[----:B------:R0:W5:Y:S02]  /*5db0*/  LDG.E.LTC128B R174, desc[UR36][R10.64+0xe0] ;  /* 0x0000e0240aae7981 */ /* 0x000164000c1e1920 */
.L_x_213:
[----:B------:R-:W-:Y:S05]  /*5dc0*/  BSYNC B1 ;  /* 0x0000000000017941 */ /* 0x000fea0003800000 */
.L_x_212:
[----:B0----5:R-:W-:Y:S01]  /*5dd0*/  FMUL R3, R174, R155 ;  /* 0x0000009bae037220 */ /* 0x021fe20000400000 */
[----:B------:R-:W-:Y:S01]  /*5de0*/  ISETP.GT.AND P2, PT, R0, 0x39, P1 ;  /* 0x000000390000780c */ /* 0x000fe20000f44270 */
[----:B------:R-:W-:Y:S02]  /*5df0*/  BSSY B1, `(.L_x_214) ;  /* 0x0000005000017945 */ /* 0x000fe40003800000 */
[----:B------:R-:W-:-:S05]  /*5e00*/  FFMA R3, R54, R154, R3 ;  /* 0x0000009a36037223 */ /* 0x000fca0000000003 */
[----:B------:R0:W-:Y:S05]  /*5e10*/  @P3 STG.E desc[UR36][R8.64+0xe0], R3 ;  /* 0x0000e00308003986 */ /* 0x0001ea000c101924 */
[----:B------:R-:W-:Y:S05]  /*5e20*/  @!P2 BRA `(.L_x_215) ;  /* 0x000000000004a947 */ /* 0x000fea0003800000 */
[----:B------:R0:W5:Y:S02]  /*5e30*/  LDG.E.LTC128B R174, desc[UR36][R10.64+0xe4] ;  /* 0x0000e4240aae7981 */ /* 0x000164000c1e1920 */
.L_x_215:
[----:B------:R-:W-:Y:S05]  /*5e40*/  BSYNC B1 ;  /* 0x0000000000017941 */ /* 0x000fea0003800000 */
.L_x_214:
[----:B-----5:R-:W-:Y:S01]  /*5e50*/  FMUL R12, R174, R155 ;  /* 0x0000009bae0c7220 */ /* 0x020fe20000400000 */
[----:B------:R-:W-:Y:S01]  /*5e60*/  ISETP.GT.AND P3, PT, R0, 0x40, P0 ;  /* 0x000000400000780c */ /* 0x000fe20000764270 */
[----:B------:R-:W-:Y:S02]  /*5e70*/  BSSY B1, `(.L_x_216) ;  /* 0x0000005000017945 */ /* 0x000fe40003800000 */
[----:B------:R-:W-:-:S05]  /*5e80*/  FFMA R55, R55, R154, R12 ;  /* 0x0000009a37377223 */ /* 0x000fca000000000c */
[----:B------:R0:W-:Y:S05]  /*5e90*/  @P2 STG.E desc[UR36][R8.64+0xe4], R55 ;  /* 0x0000e43708002986 */ /* 0x0001ea000c101924 */
[----:B------:R-:W-:Y:S05]  /*5ea0*/  @!P3 BRA `(.L_x_217) ;  /* 0x000000000004b947 */ /* 0x000fea0003800000 */
[----:B------:R0:W5:Y:S02]  /*5eb0*/  LDG.E.LTC128B R174, desc[UR36][R4.64+0x100] ;  /* 0x0001002404ae7981 */ /* 0x000164000c1e1920 */
.L_x_217:
[----:B------:R-:W-:Y:S05]  /*5ec0*/  BSYNC B1 ;  /* 0x0000000000017941 */ /* 0x000fea0003800000 */
.L_x_216:
[----:B0----5:R-:W-:Y:S01]  /*5ed0*/  FMUL R3, R174, R155 ;  /* 0x0000009bae037220 */ /* 0x021fe20000400000 */
[----:B------:R-:W-:Y:S01]  /*5ee0*/  ISETP.GT.AND P2, PT, R0, 0x41, P0 ;  /* 0x000000410000780c */ /* 0x000fe20000744270 */
[----:B------:R-:W-:Y:S02]  /*5ef0*/  BSSY B1, `(.L_x_218) ;  /* 0x0000005000017945 */ /* 0x000fe40003800000 */
[----:B------:R-:W-:-:S05]  /*5f00*/  FFMA R3, R56, R154, R3 ;  /* 0x0000009a38037223 */ /* 0x000fca0000000003 */
[----:B------:R0:W-:Y:S05]  /*5f10*/  @P3 STG.E desc[UR36][R6.64+0x100], R3 ;  /* 0x0001000306003986 */ /* 0x0001ea000c101924 */
[----:B------:R-:W-:Y:S05]  /*5f20*/  @!P2 BRA `(.L_x_219) ;  /* 0x000000000004a947 */ /* 0x000fea0003800000 */
[----:B------:R0:W5:Y:S02]  /*5f30*/  LDG.E.LTC128B R174, desc[UR36][R4.64+0x104] ;  /* 0x0001042404ae7981 */ /* 0x000164000c1e1920 */
.L_x_219:
[----:B------:R-:W-:Y:S05]  /*5f40*/  BSYNC B1 ;  /* 0x0000000000017941 */ /* 0x000fea0003800000 */
.L_x_218:
[----:B-----5:R-:W-:Y:S01]  /*5f50*/  FMUL R12, R174, R155 ;  /* 0x0000009bae0c7220 */ /* 0x020fe20000400000 */
[----:B------:R-:W-:Y:S01]  /*5f60*/  ISETP.GT.AND P3, PT, R0, 0x40, P1 ;  /* 0x000000400000780c */ /* 0x000fe20000f64270 */
[----:B------:R-:W-:Y:S02]  /*5f70*/  BSSY B1, `(.L_x_220) ;  /* 0x0000005000017945 */ /* 0x000fe40003800000 */
[----:B------:R-:W-:-:S05]  /*5f80*/  FFMA R57, R57, R154, R12 ;  /* 0x0000009a39397223 */ /* 0x000fca000000000c */
[----:B------:R0:W-:Y:S05]  /*5f90*/  @P2 STG.E desc[UR36][R6.64+0x104], R57 ;  /* 0x0001043906002986 */ /* 0x0001ea000c101924 */
[----:B------:R-:W-:Y:S05]  /*5fa0*/  @!P3 BRA `(.L_x_221) ;  /* 0x000000000004b947 */ /* 0x000fea0003800000 */
[----:B------:R0:W5:Y:S02]  /*5fb0*/  LDG.E.LTC128B R174, desc[UR36][R10.64+0x100] ;  /* 0x000100240aae7981 */ /* 0x000164000c1e1920 */
.L_x_221:
[----:B------:R-:W-:Y:S05]  /*5fc0*/  BSYNC B1 ;  /* 0x0000000000017941 */ /* 0x000fea0003800000 */
.L_x_220:
[----:B0----5:R-:W-:Y:S01]  /*5fd0*/  FMUL R3, R174, R155 ;  /* 0x0000009bae037220 */ /* 0x021fe20000400000 */
[----:B------:R-:W-:Y:S01]  /*5fe0*/  ISETP.GT.AND P2, PT, R0, 0x41, P1 ;  /* 0x000000410000780c */ /* 0x000fe20000f44270 */
[----:B------:R-:W-:Y:S02]  /*5ff0*/  BSSY B1, `(.L_x_222) ;  /* 0x0000005000017945 */ /* 0x000fe40003800000 */
[----:B------:R-:W-:-:S05]  /*6000*/  FFMA R3, R58, R154, R3 ;  /* 0x0000009a3a037223 */ /* 0x000fca0000000003 */
[----:B------:R0:W-:Y:S05]  /*6010*/  @P3 STG.E desc[UR36][R8.64+0x100], R3 ;  /* 0x0001000308003986 */ /* 0x0001ea000c101924 */
[----:B------:R-:W-:Y:S05]  /*6020*/  @!P2 BRA `(.L_x_223) ;  /* 0x000000000004a947 */ /* 0x000fea0003800000 */
[----:B------:R0:W5:Y:S02]  /*6030*/  LDG.E.LTC128B R174, desc[UR36][R10.64+0x104] ;  /* 0x000104240aae7981 */ /* 0x000164000c1e1920 */
.L_x_223:
[----:B------:R-:W-:Y:S05]  /*6040*/  BSYNC B1 ;  /* 0x0000000000017941 */ /* 0x000fea0003800000 */
.L_x_222:
[----:B-----5:R-:W-:Y:S01]  /*6050*/  FMUL R12, R174, R155 ;  /* 0x0000009bae0c7220 */ /* 0x020fe20000400000 */
[----:B------:R-:W-:Y:S01]  /*6060*/  ISETP.GT.AND P3, PT, R0, 0x48, P0 ;  /* 0x000000480000780c */ /* 0x000fe20000764270 */
[----:B------:R-:W-:Y:S02]  /*6070*/  BSSY B1, `(.L_x_224) ;  /* 0x0000005000017945 */ /* 0x000fe40003800000 */
[----:B------:R-:W-:-:S05]  /*6080*/  FFMA R59, R59, R154, R12 ;  /* 0x0000009a3b3b7223 */ /* 0x000fca000000000c */
[----:B------:R0:W-:Y:S05]  /*6090*/  @P2 STG.E desc[UR36][R8.64+0x104], R59 ;  /* 0x0001043b08002986 */ /* 0x0001ea000c101924 */
[----:B------:R-:W-:Y:S05]  /*60a0*/  @!P3 BRA `(.L_x_225) ;  /* 0x000000000004b947 */ /* 0x000fea0003800000 */
[----:B------:R0:W5:Y:S02]  /*60b0*/  LDG.E.LTC128B R174, desc[UR36][R4.64+0x120] ;  /* 0x0001202404ae7981 */ /* 0x000164000c1e1920 */
.L_x_225:
[----:B------:R-:W-:Y:S05]  /*60c0*/  BSYNC B1 ;  /* 0x0000000000017941 */ /* 0x000fea0003800000 */
.L_x_224:
[----:B0----5:R-:W-:Y:S01]  /*60d0*/  FMUL R3, R174, R155 ;  /* 0x0000009bae037220 */ /* 0x021fe20000400000 */
[----:B------:R-:W-:Y:S01]  /*60e0*/  ISETP.GT.AND P2, PT, R0, 0x49, P0 ;  /* 0x000000490000780c */ /* 0x000fe20000744270 */
[----:B------:R-:W-:Y:S02]  /*60f0*/  BSSY B1, `(.L_x_226) ;  /* 0x0000005000017945 */ /* 0x000fe40003800000 */
[----:B------:R-:W-:-:S05]  /*6100*/  FFMA R3, R60, R154, R3 ;  /* 0x0000009a3c037223 */ /* 0x000fca0000000003 */
[----:B------:R0:W-:Y:S05]  /*6110*/  @P3 STG.E desc[UR36][R6.64+0x120], R3 ;  /* 0x0001200306003986 */ /* 0x0001ea000c101924 */
[----:B------:R-:W-:Y:S05]  /*6120*/  @!P2 BRA `(.L_x_227) ;  /* 0x000000000004a947 */ /* 0x000fea0003800000 */
[----:B------:R0:W5:Y:S02]  /*6130*/  LDG.E.LTC128B R174, desc[UR36][R4.64+0x124] ;  /* 0x0001242404ae7981 */ /* 0x000164000c1e1920 */
.L_x_227:
[----:B------:R-:W-:Y:S05]  /*6140*/  BSYNC B1 ;  /* 0x0000000000017941 */ /* 0x000fea0003800000 */
.L_x_226:
[----:B-----5:R-:W-:Y:S01]  /*6150*/  FMUL R12, R174, R155 ;  /* 0x0000009bae0c7220 */ /* 0x020fe20000400000 */
[----:B------:R-:W-:Y:S01]  /*6160*/  ISETP.GT.AND P3, PT, R0, 0x48, P1 ;  /* 0x000000480000780c */ /* 0x000fe20000f64270 */
[----:B------:R-:W-:Y:S02]  /*6170*/  BSSY B1, `(.L_x_228) ;  /* 0x0000005000017945 */ /* 0x000fe40003800000 */
[----:B------:R-:W-:-:S05]  /*6180*/  FFMA R61, R61, R154, R12 ;  /* 0x0000009a3d3d7223 */ /* 0x000fca000000000c */
[----:B------:R0:W-:Y:S05]  /*6190*/  @P2 STG.E desc[UR36][R6.64+0x124], R61 ;  /* 0x0001243d06002986 */ /* 0x0001ea000c101924 */
[----:B------:R-:W-:Y:S05]  /*61a0*/  @!P3 BRA `(.L_x_229) ;  /* 0x000000000004b947 */ /* 0x000fea0003800000 */
[----:B------:R0:W5:Y:S02]  /*61b0*/  LDG.E.LTC128B R174, desc[UR36][R10.64+0x120] ;  /* 0x000120240aae7981 */ /* 0x000164000c1e1920 */
.L_x_229:
[----:B------:R-:W-:Y:S05]  /*61c0*/  BSYNC B1 ;  /* 0x0000000000017941 */ /* 0x000fea0003800000 */
.L_x_228:
[----:B0----5:R-:W-:Y:S01]  /*61d0*/  FMUL R3, R174, R155 ;  /* 0x0000009bae037220 */ /* 0x021fe20000400000 */
[----:B------:R-:W-:Y:S01]  /*61e0*/  ISETP.GT.AND P2, PT, R0, 0x49, P1 ;  /* 0x000000490000780c */ /* 0x000fe20000f44270 */
[----:B------:R-:W-:Y:S02]  /*61f0*/  BSSY B1, `(.L_x_230) ;  /* 0x0000005000017945 */ /* 0x000fe40003800000 */
[----:B------:R-:W-:-:S05]  /*6200*/  FFMA R3, R62, R154, R3 ;  /* 0x0000009a3e037223 */ /* 0x000fca0000000003 */
[----:B------:R0:W-:Y:S05]  /*6210*/  @P3 STG.E desc[UR36][R8.64+0x120], R3 ;  /* 0x0001200308003986 */ /* 0x0001ea000c101924 */
[----:B------:R-:W-:Y:S05]  /*6220*/  @!P2 BRA `(.L_x_231) ;  /* 0x000000000004a947 */ /* 0x000fea0003800000 */
[----:B------:R0:W5:Y:S02]  /*6230*/  LDG.E.LTC128B R174, desc[UR36][R10.64+0x124] ;  /* 0x000124240aae7981 */ /* 0x000164000c1e1920 */
.L_x_231:
[----:B------:R-:W-:Y:S05]  /*6240*/  BSYNC B1 ;  /* 0x0000000000017941 */ /* 0x000fea0003800000 */
.L_x_230:
[----:B-----5:R-:W-:Y:S01]  /*6250*/  FMUL R12, R174, R155 ;  /* 0x0000009bae0c7220 */ /* 0x020fe20000400000 */
[----:B------:R-:W-:Y:S01]  /*6260*/  ISETP.GT.AND P3, PT, R0, 0x50, P0 ;  /* 0x000000500000780c */ /* 0x000fe20000764270 */
[----:B------:R-:W-:Y:S02]  /*6270*/  BSSY B1, `(.L_x_232) ;  /* 0x0000005000017945 */ /* 0x000fe40003800000 */
[----:B------:R-:W-:-:S05]  /*6280*/  FFMA R63, R63, R154, R12 ;  /* 0x0000009a3f3f7223 */ /* 0x000fca000000000c */
[----:B------:R0:W-:Y:S05]  /*6290*/  @P2 STG.E desc[UR36][R8.64+0x124], R63 ;  /* 0x0001243f08002986 */ /* 0x0001ea000c101924 */
[----:B------:R-:W-:Y:S05]  /*62a0*/  @!P3 BRA `(.L_x_233) ;  /* 0x000000000004b947 */ /* 0x000fea0003800000 */
[----:B------:R0:W5:Y:S02]  /*62b0*/  LDG.E.LTC128B R174, desc[UR36][R4.64+0x140] ;  /* 0x0001402404ae7981 */ /* 0x000164000c1e1920 */
.L_x_233:
[----:B------:R-:W-:Y:S05]  /*62c0*/  BSYNC B1 ;  /* 0x0000000000017941 */ /* 0x000fea0003800000 */
.L_x_232:
[----:B0----5:R-:W-:Y:S01]  /*62d0*/  FMUL R3, R174, R155 ;  /* 0x0000009bae037220 */ /* 0x021fe20000400000 */
[----:B------:R-:W-:Y:S01]  /*62e0*/  ISETP.GT.AND P2, PT, R0, 0x51, P0 ;  /* 0x000000510000780c */ /* 0x000fe20000744270 */
[----:B------:R-:W-:Y:S02]  /*62f0*/  BSSY B1, `(.L_x_234) ;  /* 0x0000005000017945 */ /* 0x000fe40003800000 */
[----:B------:R-:W-:-:S05]  /*6300*/  FFMA R3, R64, R154, R3 ;  /* 0x0000009a40037223 */ /* 0x000fca0000000003 */
[----:B------:R0:W-:Y:S05]  /*6310*/  @P3 STG.E desc[UR36][R6.64+0x140], R3 ;  /* 0x0001400306003986 */ /* 0x0001ea000c101924 */
[----:B------:R-:W-:Y:S05]  /*6320*/  @!P2 BRA `(.L_x_235) ;  /* 0x000000000004a947 */ /* 0x000fea0003800000 */
[----:B------:R0:W5:Y:S02]  /*6330*/  LDG.E.LTC128B R174, desc[UR36][R4.64+0x144] ;  /* 0x0001442404ae7981 */ /* 0x000164000c1e1920 */
.L_x_235:
[----:B------:R-:W-:Y:S05]  /*6340*/  BSYNC B1 ;  /* 0x0000000000017941 */ /* 0x000fea0003800000 */
.L_x_234:
[----:B-----5:R-:W-:Y:S01]  /*6350*/  FMUL R12, R174, R155 ;  /* 0x0000009bae0c7220 */ /* 0x020fe20000400000 */
[----:B------:R-:W-:Y:S01]  /*6360*/  ISETP.GT.AND P3, PT, R0, 0x50, P1 ;  /* 0x000000500000780c */ /* 0x000fe20000f64270 */
[----:B------:R-:W-:Y:S02]  /*6370*/  BSSY B1, `(.L_x_236) ;  /* 0x0000005000017945 */ /* 0x000fe40003800000 */
[----:B------:R-:W-:-:S05]  /*6380*/  FFMA R65, R65, R154, R12 ;  /* 0x0000009a41417223 */ /* 0x000fca000000000c */
[----:B------:R0:W-:Y:S05]  /*6390*/  @P2 STG.E desc[UR36][R6.64+0x144], R65 ;  /* 0x0001444106002986 */ /* 0x0001ea000c101924 */
[----:B------:R-:W-:Y:S05]  /*63a0*/  @!P3 BRA `(.L_x_237) ;  /* 0x000000000004b947 */ /* 0x000fea0003800000 */
[----:B------:R0:W5:Y:S02]  /*63b0*/  LDG.E.LTC128B R174, desc[UR36][R10.64+0x140] ;  /* 0x000140240aae7981 */ /* 0x000164000c1e1920 */
.L_x_237:
[----:B------:R-:W-:Y:S05]  /*63c0*/  BSYNC B1 ;  /* 0x0000000000017941 */ /* 0x000fea0003800000 */
.L_x_236:
[----:B0----5:R-:W-:Y:S01]  /*63d0*/  FMUL R3, R174, R155 ;  /* 0x0000009bae037220 */ /* 0x021fe20000400000 */
[----:B------:R-:W-:Y:S01]  /*63e0*/  ISETP.GT.AND P2, PT, R0, 0x51, P1 ;  /* 0x000000510000780c */ /* 0x000fe20000f44270 */
[----:B------:R-:W-:Y:S02]  /*63f0*/  BSSY B1, `(.L_x_238) ;  /* 0x0000005000017945 */ /* 0x000fe40003800000 */
[----:B------:R-:W-:-:S05]  /*6400*/  FFMA R3, R66, R154, R3 ;  /* 0x0000009a42037223 */ /* 0x000fca0000000003 */
[----:B------:R0:W-:Y:S05]  /*6410*/  @P3 STG.E desc[UR36][R8.64+0x140], R3 ;  /* 0x0001400308003986 */ /* 0x0001ea000c101924 */
[----:B------:R-:W-:Y:S05]  /*6420*/  @!P2 BRA `(.L_x_239) ;  /* 0x000000000004a947 */ /* 0x000fea0003800000 */
[----:B------:R0:W5:Y:S02]  /*6430*/  LDG.E.LTC128B R174, desc[UR36][R10.64+0x144] ;  /* 0x000144240aae7981 */ /* 0x000164000c1e1920 */
.L_x_239:
[----:B------:R-:W-:Y:S05]  /*6440*/  BSYNC B1 ;  /* 0x0000000000017941 */ /* 0x000fea0003800000 */
.L_x_238:
[----:B-----5:R-:W-:Y:S01]  /*6450*/  FMUL R12, R174, R155 ;  /* 0x0000009bae0c7220 */ /* 0x020fe20000400000 */
[----:B------:R-:W-:Y:S01]  /*6460*/  ISETP.GT.AND P3, PT, R0, 0x58, P0 ;  /* 0x000000580000780c */ /* 0x000fe20000764270 */
[----:B------:R-:W-:Y:S02]  /*6470*/  BSSY B1, `(.L_x_240) ;  /* 0x0000005000017945 */ /* 0x000fe40003800000 */
[----:B------:R-:W-:-:S05]  /*6480*/  FFMA R67, R67, R154, R12 ;  /* 0x0000009a43437223 */ /* 0x000fca000000000c */
[----:B------:R0:W-:Y:S05]  /*6490*/  @P2 STG.E desc[UR36][R8.64+0x144], R67 ;  /* 0x0001444308002986 */ /* 0x0001ea000c101924 */
[----:B------:R-:W-:Y:S05]  /*64a0*/  @!P3 BRA `(.L_x_241) ;  /* 0x000000000004b947 */ /* 0x000fea0003800000 */
[----:B------:R0:W5:Y:S02]  /*64b0*/  LDG.E.LTC128B R174, desc[UR36][R4.64+0x160] ;  /* 0x0001602404ae7981 */ /* 0x000164000c1e1920 */
.L_x_241:
[----:B------:R-:W-:Y:S05]  /*64c0*/  BSYNC B1 ;  /* 0x0000000000017941 */ /* 0x000fea0003800000 */
.L_x_240:
[----:B0----5:R-:W-:Y:S01]  /*64d0*/  FMUL R3, R174, R155 ;  /* 0x0000009bae037220 */ /* 0x021fe20000400000 */
[----:B------:R-:W-:Y:S01]  /*64e0*/  ISETP.GT.AND P2, PT, R0, 0x59, P0 ;  /* 0x000000590000780c */ /* 0x000fe20000744270 */
[----:B------:R-:W-:Y:S02]  /*64f0*/  BSSY B1, `(.L_x_242) ;  /* 0x0000005000017945 */ /* 0x000fe40003800000 */
[----:B------:R-:W-:-:S05]  /*6500*/  FFMA R3, R68, R154, R3 ;  /* 0x0000009a44037223 */ /* 0x000fca0000000003 */
[----:B------:R0:W-:Y:S05]  /*6510*/  @P3 STG.E desc[UR36][R6.64+0x160], R3 ;  /* 0x0001600306003986 */ /* 0x0001ea000c101924 */
[----:B------:R-:W-:Y:S05]  /*6520*/  @!P2 BRA `(.L_x_243) ;  /* 0x000000000004a947 */ /* 0x000fea0003800000 */
[----:B------:R0:W5:Y:S02]  /*6530*/  LDG.E.LTC128B R174, desc[UR36][R4.64+0x164] ;  /* 0x0001642404ae7981 */ /* 0x000164000c1e1920 */
.L_x_243:
[----:B------:R-:W-:Y:S05]  /*6540*/  BSYNC B1 ;  /* 0x0000000000017941 */ /* 0x000fea0003800000 */
.L_x_242:
[----:B-----5:R-:W-:Y:S01]  /*6550*/  FMUL R12, R174, R155 ;  /* 0x0000009bae0c7220 */ /* 0x020fe20000400000 */
[----:B------:R-:W-:Y:S01]  /*6560*/  ISETP.GT.AND P3, PT, R0, 0x58, P1 ;  /* 0x000000580000780c */ /* 0x000fe20000f64270 */
[----:B------:R-:W-:Y:S02]  /*6570*/  BSSY B1, `(.L_x_244) ;  /* 0x0000005000017945 */ /* 0x000fe40003800000 */
[----:B------:R-:W-:-:S05]  /*6580*/  FFMA R69, R69, R154, R12 ;  /* 0x0000009a45457223 */ /* 0x000fca000000000c */
[----:B------:R0:W-:Y:S05]  /*6590*/  @P2 STG.E desc[UR36][R6.64+0x164], R69 ;  /* 0x0001644506002986 */ /* 0x0001ea000c101924 */
[----:B------:R-:W-:Y:S05]  /*65a0*/  @!P3 BRA `(.L_x_245) ;  /* 0x000000000004b947 */ /* 0x000fea0003800000 */
[----:B------:R0:W5:Y:S02]  /*65b0*/  LDG.E.LTC128B R174, desc[UR36][R10.64+0x160] ;  /* 0x000160240aae7981 */ /* 0x000164000c1e1920 */
.L_x_245:
[----:B------:R-:W-:Y:S05]  /*65c0*/  BSYNC B1 ;  /* 0x0000000000017941 */ /* 0x000fea0003800000 */
.L_x_244:
[----:B0----5:R-:W-:Y:S01]  /*65d0*/  FMUL R3, R174, R155 ;  /* 0x0000009bae037220 */ /* 0x021fe20000400000 */
[----:B------:R-:W-:Y:S01]  /*65e0*/  ISETP.GT.AND P2, PT, R0, 0x59, P1 ;  /* 0x000000590000780c */ /* 0x000fe20000f44270 */
[----:B------:R-:W-:Y:S02]  /*65f0*/  BSSY B1, `(.L_x_246) ;  /* 0x0000005000017945 */ /* 0x000fe40003800000 */
[----:B------:R-:W-:-:S05]  /*6600*/  FFMA R3, R70, R154, R3 ;  /* 0x0000009a46037223 */ /* 0x000fca0000000003 */
[----:B------:R0:W-:Y:S05]  /*6610*/  @P3 STG.E desc[UR36][R8.64+0x160], R3 ;  /* 0x0001600308003986 */ /* 0x0001ea000c101924 */
[----:B------:R-:W-:Y:S05]  /*6620*/  @!P2 BRA `(.L_x_247) ;  /* 0x000000000004a947 */ /* 0x000fea0003800000 */
[----:B------:R0:W5:Y:S02]  /*6630*/  LDG.E.LTC128B R174, desc[UR36][R10.64+0x164] ;  /* 0x000164240aae7981 */ /* 0x000164000c1e1920 */
.L_x_247:
[----:B------:R-:W-:Y:S05]  /*6640*/  BSYNC B1 ;  /* 0x0000000000017941 */ /* 0x000fea0003800000 */
.L_x_246:
[----:B-----5:R-:W-:Y:S01]  /*6650*/  FMUL R12, R174, R155 ;  /* 0x0000009bae0c7220 */ /* 0x020fe20000400000 */
[----:B------:R-:W-:Y:S01]  /*6660*/  ISETP.GT.AND P3, PT, R0, 0x60, P0 ;  /* 0x000000600000780c */ /* 0x000fe20000764270 */
[----:B------:R-:W-:Y:S02]  /*6670*/  BSSY B1, `(.L_x_248) ;  /* 0x0000005000017945 */ /* 0x000fe40003800000 */
[----:B------:R-:W-:-:S05]  /*6680*/  FFMA R71, R71, R154, R12 ;  /* 0x0000009a47477223 */ /* 0x000fca000000000c */
[----:B------:R0:W-:Y:S05]  /*6690*/  @P2 STG.E desc[UR36][R8.64+0x164], R71 ;  /* 0x0001644708002986 */ /* 0x0001ea000c101924 */
[----:B------:R-:W-:Y:S05]  /*66a0*/  @!P3 BRA `(.L_x_249) ;  /* 0x000000000004b947 */ /* 0x000fea0003800000 */
[----:B------:R0:W5:Y:S02]  /*66b0*/  LDG.E.LTC128B R174, desc[UR36][R4.64+0x180] ;  /* 0x0001802404ae7981 */ /* 0x000164000c1e1920 */
.L_x_249:
[----:B------:R-:W-:Y:S05]  /*66c0*/  BSYNC B1 ;  /* 0x0000000000017941 */ /* 0x000fea0003800000 */
.L_x_248:
[----:B0----5:R-:W-:Y:S01]  /*66d0*/  FMUL R3, R174, R155 ;  /* 0x0000009bae037220 */ /* 0x021fe20000400000 */
[----:B------:R-:W-:Y:S01]  /*66e0*/  ISETP.GT.AND P2, PT, R0, 0x61, P0 ;  /* 0x000000610000780c */ /* 0x000fe20000744270 */
[----:B------:R-:W-:Y:S02]  /*66f0*/  BSSY B1, `(.L_x_250) ;  /* 0x0000005000017945 */ /* 0x000fe40003800000 */
[----:B------:R-:W-:-:S05]  /*6700*/  FFMA R3, R72, R154, R3 ;  /* 0x0000009a48037223 */ /* 0x000fca0000000003 */
[----:B------:R0:W-:Y:S05]  /*6710*/  @P3 STG.E desc[UR36][R6.64+0x180], R3 ;  /* 0x0001800306003986 */ /* 0x0001ea000c101924 */
[----:B------:R-:W-:Y:S05]  /*6720*/  @!P2 BRA `(.L_x_251) ;  /* 0x000000000004a947 */ /* 0x000fea0003800000 */
[----:B------:R0:W5:Y:S02]  /*6730*/  LDG.E.LTC128B R174, desc[UR36][R4.64+0x184] ;  /* 0x0001842404ae7981 */ /* 0x000164000c1e1920 */
.L_x_251:
[----:B------:R-:W-:Y:S05]  /*6740*/  BSYNC B1 ;  /* 0x0000000000017941 */ /* 0x000fea0003800000 */
.L_x_250:
[----:B-----5:R-:W-:Y:S01]  /*6750*/  FMUL R12, R174, R155 ;  /* 0x0000009bae0c7220 */ /* 0x020fe20000400000 */
[----:B------:R-:W-:Y:S01]  /*6760*/  ISETP.GT.AND P3, PT, R0, 0x60, P1 ;  /* 0x000000600000780c */ /* 0x000fe20000f64270 */
[----:B------:R-:W-:Y:S02]  /*6770*/  BSSY B1, `(.L_x_252) ;  /* 0x0000005000017945 */ /* 0x000fe40003800000 */
[----:B------:R-:W-:-:S05]  /*6780*/  FFMA R73, R73, R154, R12 ;  /* 0x0000009a49497223 */ /* 0x000fca000000000c */
[----:B------:R0:W-:Y:S05]  /*6790*/  @P2 STG.E desc[UR36][R6.64+0x184], R73 ;  /* 0x0001844906002986 */ /* 0x0001ea000c101924 */
[----:B------:R-:W-:Y:S05]  /*67a0*/  @!P3 BRA `(.L_x_253) ;  /* 0x000000000004b947 */ /* 0x000fea0003800000 */
[----:B------:R0:W5:Y:S02]  /*67b0*/  LDG.E.LTC128B R174, desc[UR36][R10.64+0x180] ;  /* 0x000180240aae7981 */ /* 0x000164000c1e1920 */
.L_x_253:
[----:B------:R-:W-:Y:S05]  /*67c0*/  BSYNC B1 ;  /* 0x0000000000017941 */ /* 0x000fea0003800000 */
.L_x_252:
[----:B0----5:R-:W-:Y:S01]  /*67d0*/  FMUL R3, R174, R155 ;  /* 0x0000009bae037220 */ /* 0x021fe20000400000 */
[----:B------:R-:W-:Y:S01]  /*67e0*/  ISETP.GT.AND P2, PT, R0, 0x61, P1 ;  /* 0x000000610000780c */ /* 0x000fe20000f44270 */
[----:B------:R-:W-:Y:S02]  /*67f0*/  BSSY B1, `(.L_x_254) ;  /* 0x0000005000017945 */ /* 0x000fe40003800000 */
[----:B------:R-:W-:-:S05]  /*6800*/  FFMA R3, R74, R154, R3 ;  /* 0x0000009a4a037223 */ /* 0x000fca0000000003 */
[----:B------:R0:W-:Y:S05]  /*6810*/  @P3 STG.E desc[UR36][R8.64+0x180], R3 ;  /* 0x0001800308003986 */ /* 0x0001ea000c101924 */
[----:B------:R-:W-:Y:S05]  /*6820*/  @!P2 BRA `(.L_x_255) ;  /* 0x000000000004a947 */ /* 0x000fea0003800000 */
[----:B------:R0:W5:Y:S02]  /*6830*/  LDG.E.LTC128B R174, desc[UR36][R10.64+0x184] ;  /* 0x000184240aae7981 */ /* 0x000164000c1e1920 */
.L_x_255:
[----:B------:R-:W-:Y:S05]  /*6840*/  BSYNC B1 ;  /* 0x0000000000017941 */ /* 0x000fea0003800000 */
.L_x_254:
[----:B-----5:R-:W-:Y:S01]  /*6850*/  FMUL R12, R174, R155 ;  /* 0x0000009bae0c7220 */ /* 0x020fe20000400000 */
[----:B------:R-:W-:Y:S01]  /*6860*/  ISETP.GT.AND P3, PT, R0, 0x68, P0 ;  /* 0x000000680000780c */ /* 0x000fe20000764270 */
[----:B------:R-:W-:Y:S02]  /*6870*/  BSSY B1, `(.L_x_256) ;  /* 0x0000005000017945 */ /* 0x000fe40003800000 */
[----:B------:R-:W-:-:S05]  /*6880*/  FFMA R75, R75, R154, R12 ;  /* 0x0000009a4b4b7223 */ /* 0x000fca000000000c */
[----:B------:R0:W-:Y:S05]  /*6890*/  @P2 STG.E desc[UR36][R8.64+0x184], R75 ;  /* 0x0001844b08002986 */ /* 0x0001ea000c101924 */
[----:B------:R-:W-:Y:S05]  /*68a0*/  @!P3 BRA `(.L_x_257) ;  /* 0x000000000004b947 */ /* 0x000fea0003800000 */
[----:B------:R0:W5:Y:S02]  /*68b0*/  LDG.E.LTC128B R174, desc[UR36][R4.64+0x1a0] ;  /* 0x0001a02404ae7981 */ /* 0x000164000c1e1920 */
.L_x_257:
[----:B------:R-:W-:Y:S05]  /*68c0*/  BSYNC B1 ;  /* 0x0000000000017941 */ /* 0x000fea0003800000 */
.L_x_256:
[----:B0----5:R-:W-:Y:S01]  /*68d0*/  FMUL R3, R174, R155 ;  /* 0x0000009bae037220 */ /* 0x021fe20000400000 */
[----:B------:R-:W-:Y:S01]  /*68e0*/  ISETP.GT.AND P2, PT, R0, 0x69, P0 ;  /* 0x000000690000780c */ /* 0x000fe20000744270 */
[----:B------:R-:W-:Y:S02]  /*68f0*/  BSSY B1, `(.L_x_258) ;  /* 0x0000005000017945 */ /* 0x000fe40003800000 */
[----:B------:R-:W-:-:S05]  /*6900*/  FFMA R3, R76, R154, R3 ;  /* 0x0000009a4c037223 */ /* 0x000fca0000000003 */
[----:B------:R0:W-:Y:S05]  /*6910*/  @P3 STG.E desc[UR36][R6.64+0x1a0], R3 ;  /* 0x0001a00306003986 */ /* 0x0001ea000c101924 */
[----:B------:R-:W-:Y:S05]  /*6920*/  @!P2 BRA `(.L_x_259) ;  /* 0x000000000004a947 */ /* 0x000fea0003800000 */
[----:B------:R0:W5:Y:S02]  /*6930*/  LDG.E.LTC128B R174, desc[UR36][R4.64+0x1a4] ;  /* 0x0001a42404ae7981 */ /* 0x000164000c1e1920 */
.L_x_259:
[----:B------:R-:W-:Y:S05]  /*6940*/  BSYNC B1 ;  /* 0x0000000000017941 */ /* 0x000fea0003800000 */
.L_x_258:
[----:B-----5:R-:W-:Y:S01]  /*6950*/  FMUL R12, R174, R155 ;  /* 0x0000009bae0c7220 */ /* 0x020fe20000400000 */
[----:B------:R-:W-:Y:S01]  /*6960*/  ISETP.GT.AND P3, PT, R0, 0x68, P1 ;  /* 0x000000680000780c */ /* 0x000fe20000f64270 */
[----:B------:R-:W-:Y:S02]  /*6970*/  BSSY B1, `(.L_x_260) ;  /* 0x0000005000017945 */ /* 0x000fe40003800000 */
[----:B------:R-:W-:-:S05]  /*6980*/  FFMA R77, R77, R154, R12 ;  /* 0x0000009a4d4d7223 */ /* 0x000fca000000000c */
[----:B------:R0:W-:Y:S05]  /*6990*/  @P2 STG.E desc[UR36][R6.64+0x1a4], R77 ;  /* 0x0001a44d06002986 */ /* 0x0001ea000c101924 */
[----:B------:R-:W-:Y:S05]  /*69a0*/  @!P3 BRA `(.L_x_261) ;  /* 0x000000000004b947 */ /* 0x000fea0003800000 */
[----:B------:R0:W5:Y:S02]  /*69b0*/  LDG.E.LTC128B R174, desc[UR36][R10.64+0x1a0] ;  /* 0x0001a0240aae7981 */ /* 0x000164000c1e1920 */
.L_x_261:
[----:B------:R-:W-:Y:S05]  /*69c0*/  BSYNC B1 ;  /* 0x0000000000017941 */ /* 0x000fea0003800000 */
.L_x_260:
[----:B0----5:R-:W-:Y:S01]  /*69d0*/  FMUL R3, R174, R155 ;  /* 0x0000009bae037220 */ /* 0x021fe20000400000 */
[----:B------:R-:W-:Y:S01]  /*69e0*/  ISETP.GT.AND P2, PT, R0, 0x69, P1 ;  /* 0x000000690000780c */ /* 0x000fe20000f44270 */
[----:B------:R-:W-:Y:S02]  /*69f0*/  BSSY B1, `(.L_x_262) ;  /* 0x0000005000017945 */ /* 0x000fe40003800000 */
[----:B------:R-:W-:-:S05]  /*6a00*/  FFMA R3, R78, R154, R3 ;  /* 0x0000009a4e037223 */ /* 0x000fca0000000003 */
[----:B------:R0:W-:Y:S05]  /*6a10*/  @P3 STG.E desc[UR36][R8.64+0x1a0], R3 ;  /* 0x0001a00308003986 */ /* 0x0001ea000c101924 */
[----:B------:R-:W-:Y:S05]  /*6a20*/  @!P2 BRA `(.L_x_263) ;  /* 0x000000000004a947 */ /* 0x000fea0003800000 */
[----:B------:R0:W5:Y:S02]  /*6a30*/  LDG.E.LTC128B R174, desc[UR36][R10.64+0x1a4] ;  /* 0x0001a4240aae7981 */ /* 0x000164000c1e1920 */
.L_x_263:
[----:B------:R-:W-:Y:S05]  /*6a40*/  BSYNC B1 ;  /* 0x0000000000017941 */ /* 0x000fea0003800000 */
.L_x_262:
[----:B-----5:R-:W-:Y:S01]  /*6a50*/  FMUL R12, R174, R155 ;  /* 0x0000009bae0c7220 */ /* 0x020fe20000400000 */
[----:B------:R-:W-:Y:S01]  /*6a60*/  ISETP.GT.AND P3, PT, R0, 0x70, P0 ;  /* 0x000000700000780c */ /* 0x000fe20000764270 */
[----:B------:R-:W-:Y:S02]  /*6a70*/  BSSY B1, `(.L_x_264) ;  /* 0x0000005000017945 */ /* 0x000fe40003800000 */
[----:B------:R-:W-:-:S05]  /*6a80*/  FFMA R79, R79, R154, R12 ;  /* 0x0000009a4f4f7223 */ /* 0x000fca000000000c */
[----:B------:R0:W-:Y:S05]  /*6a90*/  @P2 STG.E desc[UR36][R8.64+0x1a4], R79 ;  /* 0x0001a44f08002986 */ /* 0x0001ea000c101924 */
[----:B------:R-:W-:Y:S05]  /*6aa0*/  @!P3 BRA `(.L_x_265) ;  /* 0x000000000004b947 */ /* 0x000fea0003800000 */
[----:B------:R0:W5:Y:S02]  /*6ab0*/  LDG.E.LTC128B R174, desc[UR36][R4.64+0x1c0] ;  /* 0x0001c02404ae7981 */ /* 0x000164000c1e1920 */
.L_x_265:
[----:B------:R-:W-:Y:S05]  /*6ac0*/  BSYNC B1 ;  /* 0x0000000000017941 */ /* 0x000fea0003800000 */
.L_x_264:
[----:B0----5:R-:W-:Y:S01]  /*6ad0*/  FMUL R3, R174, R155 ;  /* 0x0000009bae037220 */ /* 0x021fe20000400000 */
[----:B------:R-:W-:Y:S01]  /*6ae0*/  ISETP.GT.AND P2, PT, R0, 0x71, P0 ;  /* 0x000000710000780c */ /* 0x000fe20000744270 */
[----:B------:R-:W-:Y:S02]  /*6af0*/  BSSY B1, `(.L_x_266) ;  /* 0x0000005000017945 */ /* 0x000fe40003800000 */
[----:B------:R-:W-:-:S05]  /*6b00*/  FFMA R3, R80, R154, R3 ;  /* 0x0000009a50037223 */ /* 0x000fca0000000003 */
[----:B------:R0:W-:Y:S05]  /*6b10*/  @P3 STG.E desc[UR36][R6.64+0x1c0], R3 ;  /* 0x0001c00306003986 */ /* 0x0001ea000c101924 */
[----:B------:R-:W-:Y:S05]  /*6b20*/  @!P2 BRA `(.L_x_267) ;  /* 0x000000000004a947 */ /* 0x000fea0003800000 */
[----:B------:R0:W5:Y:S02]  /*6b30*/  LDG.E.LTC128B R174, desc[UR36][R4.64+0x1c4] ;  /* 0x0001c42404ae7981 */ /* 0x000164000c1e1920 */
.L_x_267:
[----:B------:R-:W-:Y:S05]  /*6b40*/  BSYNC B1 ;  /* 0x0000000000017941 */ /* 0x000fea0003800000 */
.L_x_266:
[----:B-----5:R-:W-:Y:S01]  /*6b50*/  FMUL R12, R174, R155 ;  /* 0x0000009bae0c7220 */ /* 0x020fe20000400000 */
[----:B------:R-:W-:Y:S01]  /*6b60*/  ISETP.GT.AND P3, PT, R0, 0x70, P1 ;  /* 0x000000700000780c */ /* 0x000fe20000f64270 */
[----:B------:R-:W-:Y:S02]  /*6b70*/  BSSY B1, `(.L_x_268) ;  /* 0x0000005000017945 */ /* 0x000fe40003800000 */
[----:B------:R-:W-:-:S05]  /*6b80*/  FFMA R81, R81, R154, R12 ;  /* 0x0000009a51517223 */ /* 0x000fca000000000c */
[----:B------:R0:W-:Y:S05]  /*6b90*/  @P2 STG.E desc[UR36][R6.64+0x1c4], R81 ;  /* 0x0001c45106002986 */ /* 0x0001ea000c101924 */
[----:B------:R-:W-:Y:S05]  /*6ba0*/  @!P3 BRA `(.L_x_269) ;  /* 0x000000000004b947 */ /* 0x000fea0003800000 */
[----:B------:R0:W5:Y:S02]  /*6bb0*/  LDG.E.LTC128B R174, desc[UR36][R10.64+0x1c0] ;  /* 0x0001c0240aae7981 */ /* 0x000164000c1e1920 */
.L_x_269:
[----:B------:R-:W-:Y:S05]  /*6bc0*/  BSYNC B1 ;  /* 0x0000000000017941 */ /* 0x000fea0003800000 */
.L_x_268:
[----:B0----5:R-:W-:Y:S01]  /*6bd0*/  FMUL R3, R174, R155 ;  /* 0x0000009bae037220 */ /* 0x021fe20000400000 */
[----:B------:R-:W-:Y:S01]  /*6be0*/  ISETP.GT.AND P2, PT, R0, 0x71, P1 ;  /* 0x000000710000780c */ /* 0x000fe20000f44270 */
[----:B------:R-:W-:Y:S02]  /*6bf0*/  BSSY B1, `(.L_x_270) ;  /* 0x0000005000017945 */ /* 0x000fe40003800000 */
[----:B------:R-:W-:-:S05]  /*6c00*/  FFMA R3, R82, R154, R3 ;  /* 0x0000009a52037223 */ /* 0x000fca0000000003 */
[----:B------:R0:W-:Y:S05]  /*6c10*/  @P3 STG.E desc[UR36][R8.64+0x1c0], R3 ;  /* 0x0001c00308003986 */ /* 0x0001ea000c101924 */
[----:B------:R-:W-:Y:S05]  /*6c20*/  @!P2 BRA `(.L_x_271) ;  /* 0x000000000004a947 */ /* 0x000fea0003800000 */
[----:B------:R0:W5:Y:S02]  /*6c30*/  LDG.E.LTC128B R174, desc[UR36][R10.64+0x1c4] ;  /* 0x0001c4240aae7981 */ /* 0x000164000c1e1920 */
.L_x_271:
[----:B------:R-:W-:Y:S05]  /*6c40*/  BSYNC B1 ;  /* 0x0000000000017941 */ /* 0x000fea0003800000 */
.L_x_270:
[----:B-----5:R-:W-:Y:S01]  /*6c50*/  FMUL R12, R174, R155 ;  /* 0x0000009bae0c7220 */ /* 0x020fe20000400000 */
[----:B------:R-:W-:Y:S01]  /*6c60*/  ISETP.GT.AND P3, PT, R0, 0x78, P0 ;  /* 0x000000780000780c */ /* 0x000fe20000764270 */
[----:B------:R-:W-:Y:S02]  /*6c70*/  BSSY B1, `(.L_x_272) ;  /* 0x0000005000017945 */ /* 0x000fe40003800000 */
[----:B------:R-:W-:-:S05]  /*6c80*/  FFMA R83, R83, R154, R12 ;  /* 0x0000009a53537223 */ /* 0x000fca000000000c */
[----:B------:R0:W-:Y:S05]  /*6c90*/  @P2 STG.E desc[UR36][R8.64+0x1c4], R83 ;  /* 0x0001c45308002986 */ /* 0x0001ea000c101924 */
[----:B------:R-:W-:Y:S05]  /*6ca0*/  @!P3 BRA `(.L_x_273) ;  /* 0x000000000004b947 */ /* 0x000fea0003800000 */
[----:B------:R0:W5:Y:S02]  /*6cb0*/  LDG.E.LTC128B R174, desc[UR36][R4.64+0x1e0] ;  /* 0x0001e02404ae7981 */ /* 0x000164000c1e1920 */
.L_x_273:
[----:B------:R-:W-:Y:S05]  /*6cc0*/  BSYNC B1 ;  /* 0x0000000000017941 */ /* 0x000fea0003800000 */
.L_x_272:
[----:B0----5:R-:W-:Y:S01]  /*6cd0*/  FMUL R3, R174, R155 ;  /* 0x0000009bae037220 */ /* 0x021fe20000400000 */
[----:B------:R-:W-:Y:S01]  /*6ce0*/  ISETP.GT.AND P0, PT, R0, 0x79, P0 ;  /* 0x000000790000780c */ /* 0x000fe20000704270 */
[----:B------:R-:W-:Y:S02]  /*6cf0*/  BSSY B1, `(.L_x_274) ;  /* 0x0000005000017945 */ /* 0x000fe40003800000 */
[----:B------:R-:W-:-:S05]  /*6d00*/  FFMA R3, R84, R154, R3 ;  /* 0x0000009a54037223 */ /* 0x000fca0000000003 */
[----:B------:R0:W-:Y:S05]  /*6d10*/  @P3 STG.E desc[UR36][R6.64+0x1e0], R3 ;  /* 0x0001e00306003986 */ /* 0x0001ea000c101924 */
[----:B------:R-:W-:Y:S05]  /*6d20*/  @!P0 BRA `(.L_x_275) ;  /* 0x0000000000048947 */ /* 0x000fea0003800000 */
[----:B------:R0:W5:Y:S02]  /*6d30*/  LDG.E.LTC128B R174, desc[UR36][R4.64+0x1e4] ;  /* 0x0001e42404ae7981 */ /* 0x000164000c1e1920 */
.L_x_275:
[----:B------:R-:W-:Y:S05]  /*6d40*/  BSYNC B1 ;  /* 0x0000000000017941 */ /* 0x000fea0003800000 */
.L_x_274:
[----:B0-2--5:R-:W-:Y:S01]  /*6d50*/  FMUL R4, R174, R155 ;  /* 0x0000009bae047220 */ /* 0x025fe20000400000 */
[----:B------:R-:W-:Y:S01]  /*6d60*/  ISETP.GT.AND P2, PT, R0, 0x78, P1 ;  /* 0x000000780000780c */ /* 0x000fe20000f44270 */
[----:B------:R-:W-:Y:S02]  /*6d70*/  BSSY B1, `(.L_x_276) ;  /* 0x0000005000017945 */ /* 0x000fe40003800000 */
[----:B------:R-:W-:-:S05]  /*6d80*/  FFMA R85, R85, R154, R4 ;  /* 0x0000009a55557223 */ /* 0x000fca0000000004 */
[----:B------:R0:W-:Y:S05]  /*6d90*/  @P0 STG.E desc[UR36][R6.64+0x1e4], R85 ;  /* 0x0001e45506000986 */ /* 0x0001ea000c101924 */
[----:B------:R-:W-:Y:S05]  /*6da0*/  @!P2 BRA `(.L_x_277) ;  /* 0x000000000004a947 */ /* 0x000fea0003800000 */
[----:B------:R2:W5:Y:S02]  /*6db0*/  LDG.E.LTC128B R174, desc[UR36][R10.64+0x1e0] ;  /* 0x0001e0240aae7981 */ /* 0x000564000c1e1920 */
.L_x_277:
[----:B------:R-:W-:Y:S05]  /*6dc0*/  BSYNC B1 ;  /* 0x0000000000017941 */ /* 0x000fea0003800000 */
.L_x_276:
[----:B-----5:R-:W-:Y:S01]  /*6dd0*/  FMUL R3, R174, R155 ;  /* 0x0000009bae037220 */ /* 0x020fe20000400000 */
[----:B------:R-:W-:Y:S01]  /*6de0*/  @P2 IMAD.MOV.U32 R4, RZ, RZ, R8 ;  /* 0x000000ffff042224 */ /* 0x000fe200078e0008 */
[----:B------:R-:W-:Y:S01]  /*6df0*/  @P2 MOV R5, R9 ;  /* 0x0000000900052202 */ /* 0x000fe20000000f00 */
[----:B------:R-:W-:Y:S01]  /*6e00*/  BSSY B1, `(.L_x_278) ;  /* 0x0000006000017945 */ /* 0x000fe20003800000 */
[----:B------:R-:W-:Y:S01]  /*6e10*/  FFMA R3, R86, R154, R3 ;  /* 0x0000009a56037223 */ /* 0x000fe20000000003 */
[----:B------:R-:W-:-:S04]  /*6e20*/  ISETP.GT.AND P1, PT, R0, 0x79, P1 ;  /* 0x000000790000780c */ /* 0x000fc80000f24270 */
[----:B------:R0:W-:Y:S09]  /*6e30*/  @P2 STG.E desc[UR36][R4.64+0x1e0], R3 ;  /* 0x0001e00304002986 */ /* 0x0001f2000c101924 */
[----:B------:R-:W-:Y:S05]  /*6e40*/  @!P1 BRA `(.L_x_279) ;  /* 0x0000000000049947 */ /* 0x000fea0003800000 */
[----:B------:R0:W5:Y:S02]  /*6e50*/  LDG.E.LTC128B R174, desc[UR36][R10.64+0x1e4] ;  /* 0x0001e4240aae7981 */ /* 0x000164000c1e1920 */
.L_x_279:
[----:B------:R-:W-:Y:S05]  /*6e60*/  BSYNC B1 ;  /* 0x0000000000017941 */ /* 0x000fea0003800000 */
.L_x_278:
[----:B-----5:R-:W-:-:S04]  /*6e70*/  FMUL R174, R174, R155 ;  /* 0x0000009baeae7220 */ /* 0x020fc80000400000 */
[----:B------:R-:W-:Y:S01]  /*6e80*/  FFMA R87, R87, R154, R174 ;  /* 0x0000009a57577223 */ /* 0x000fe200000000ae */
[----:B------:R-:W-:Y:S06]  /*6e90*/  @!P1 BRA `(.L_x_280) ;  /* 0x0000001c002c9947 */ /* 0x000fec0003800000 */
[----:B------:R0:W-:Y:S01]  /*6ea0*/  STG.E desc[UR36][R8.64+0x1e4], R87 ;  /* 0x0001e45708007986 */ /* 0x0001e2000c101924 */
[----:B------:R-:W-:Y:S05]  /*6eb0*/  BRA `(.L_x_280) ;  /* 0x0000001c00247947 */ /* 0x000fea0003800000 */
.L_x_29:
[----:B------:R-:W-:Y:S01]  /*6ec0*/  ULDC.64 UR4, c[0x0][0x5c0] ;  /* 0x0001700000047ab9 */ /* 0x000fe20000000a00 */
[----:B------:R-:W-:Y:S01]  /*6ed0*/  ISETP.GT.AND P4, PT, R0, 0x1, P0 ;  /* 0x000000010000780c */ /* 0x000fe20000784270 */
[-C--:B------:R-:W-:Y:S01]  /*6ee0*/  FMUL R13, R88, R154.reuse ;  /* 0x0000009a580d7220 */ /* 0x080fe20000400000 */
[----:B------:R-:W-:Y:S01]  /*6ef0*/  LEA R8, P1, R168, UR4, 0x2 ;  /* 0x00000004a8087c11 */ /* 0x000fe2000f8210ff */
[----:B------:R-:W-:Y:S01]  /*6f00*/  IMAD.SHL.U32 R7, R4, 0x20, RZ ;  /* 0x0000002004077824 */ /* 0x000fe200078e00ff */
[----:B------:R-:W-:Y:S01]  /*6f10*/  ISETP.GT.AND P2, PT, R3, 0x8, PT ;  /* 0x000000080300780c */ /* 0x000fe20003f44270 */
[-C--:B------:R-:W-:Y:S01]  /*6f20*/  FMUL R89, R89, R154.reuse ;  /* 0x0000009a59597220 */ /* 0x080fe20000400000 */
[----:B------:R-:W-:Y:S01]  /*6f30*/  LEA.HI.X R9, R168, UR5, R171, 0x2, P1 ;  /* 0x00000005a8097c11 */ /* 0x000fe200088f14ab */
[-C--:B------:R-:W-:Y:S01]  /*6f40*/  FMUL R91, R91, R154.reuse ;  /* 0x0000009a5b5b7220 */ /* 0x080fe20000400000 */
[----:B------:R-:W-:Y:S01]  /*6f50*/  ISETP.GT.AND P1, PT, R0, RZ, P2 ;  /* 0x000000ff0000720c */ /* 0x000fe20001724270 */
[-C--:B------:R-:W-:Y:S01]  /*6f60*/  FMUL R15, R92, R154.reuse ;  /* 0x0000009a5c0f7220 */ /* 0x080fe20000400000 */
[----:B------:R-:W-:Y:S01]  /*6f70*/  SHF.L.U64.HI R6, R4, 0x5, R5 ;  /* 0x0000000504067819 */ /* 0x000fe20000010205 */
[----:B------:R0:W-:Y:S01]  /*6f80*/  @P3 STG.E desc[UR36][R8.64], R13 ;  /* 0x0000000d08003986 */ /* 0x0001e2000c101924 */
[C---:B------:R-:W-:Y:S01]  /*6f90*/  ISETP.GT.AND P3, PT, R0.reuse, 0x1, P2 ;  /* 0x000000010000780c */ /* 0x040fe20001764270 */
[----:B------:R-:W-:Y:S01]  /*6fa0*/  FMUL R93, R93, R154 ;  /* 0x0000009a5d5d7220 */ /* 0x000fe20000400000 */
[----:B------:R-:W-:Y:S01]  /*6fb0*/  IADD3 R10, P5, R7, R8, RZ ;  /* 0x00000008070a7210 */ /* 0x000fe20007fbe0ff */
[----:B------:R-:W-:Y:S01]  /*6fc0*/  @P4 STG.E desc[UR36][R8.64+0x4], R89 ;  /* 0x0000045908004986 */ /* 0x000fe2000c101924 */
[----:B------:R-:W-:Y:S01]  /*6fd0*/  ISETP.GT.AND P4, PT, R0, 0x8, P0 ;  /* 0x000000080000780c */ /* 0x000fe20000784270 */
[-C--:B------:R-:W-:Y:S01]  /*6fe0*/  FMUL R21, R94, R154.reuse ;  /* 0x0000009a5e157220 */ /* 0x080fe20000400000 */
[-C--:B------:R-:W-:Y:S01]  /*6ff0*/  FMUL R95, R95, R154.reuse ;  /* 0x0000009a5f5f7220 */ /* 0x080fe20000400000 */
[----:B------:R-:W-:Y:S01]  /*7000*/  IMAD.X R11, R6, 0x1, R9, P5 ;  /* 0x00000001060b7824 */ /* 0x000fe200028e0609 */
[----:B------:R-:W-:Y:S01]  /*7010*/  ISETP.GT.AND P5, PT, R0, 0x9, P0 ;  /* 0x000000090000780c */ /* 0x000fe200007a4270 */
[-C--:B------:R-:W-:Y:S01]  /*7020*/  FMUL R97, R97, R154.reuse ;  /* 0x0000009a61617220 */ /* 0x080fe20000400000 */
[-C--:B------:R-:W-:Y:S01]  /*7030*/  FMUL R99, R99, R154.reuse ;  /* 0x0000009a63637220 */ /* 0x080fe20000400000 */
[-C--:B0-----:R-:W-:Y:S01]  /*7040*/  FMUL R13, R90, R154.reuse ;  /* 0x0000009a5a0d7220 */ /* 0x081fe20000400000 */
[-C--:B------:R-:W-:Y:S01]  /*7050*/  FMUL R101, R101, R154.reuse ;  /* 0x0000009a65657220 */ /* 0x080fe20000400000 */
[-C--:B------:R-:W-:Y:S01]  /*7060*/  FMUL R103, R103, R154.reuse ;  /* 0x0000009a67677220 */ /* 0x080fe20000400000 */
[-C--:B------:R-:W-:Y:S01]  /*7070*/  FMUL R105, R105, R154.reuse ;  /* 0x0000009a69697220 */ /* 0x080fe20000400000 */
[-C--:B------:R-:W-:Y:S01]  /*7080*/  FMUL R107, R107, R154.reuse ;  /* 0x0000009a6b6b7220 */ /* 0x080fe20000400000 */
[----:B------:R0:W-:Y:S01]  /*7090*/  @P1 STG.E desc[UR36][R10.64], R13 ;  /* 0x0000000d0a001986 */ /* 0x0001e2000c101924 */
[C---:B------:R-:W-:Y:S01]  /*70a0*/  ISETP.GT.AND P1, PT, R0.reuse, 0x8, P2 ;  /* 0x000000080000780c */ /* 0x040fe20001724270 */
[-C--:B------:R-:W-:Y:S01]  /*70b0*/  FMUL R109, R109, R154.reuse ;  /* 0x0000009a6d6d7220 */ /* 0x080fe20000400000 */
[-C--:B------:R-:W-:Y:S01]  /*70c0*/  FMUL R111, R111, R154.reuse ;  /* 0x0000009a6f6f7220 */ /* 0x080fe20000400000 */
[----:B------:R-:W-:Y:S01]  /*70d0*/  @P3 STG.E desc[UR36][R10.64+0x4], R91 ;  /* 0x0000045b0a003986 */ /* 0x000fe2000c101924 */
[C---:B------:R-:W-:Y:S01]  /*70e0*/  ISETP.GT.AND P3, PT, R0.reuse, 0x9, P2 ;  /* 0x000000090000780c */ /* 0x040fe20001764270 */
[-C--:B------:R-:W-:Y:S01]  /*70f0*/  FMUL R113, R113, R154.reuse ;  /* 0x0000009a71717220 */ /* 0x080fe20000400000 */
[-C--:B------:R-:W-:Y:S01]  /*7100*/  FMUL R115, R115, R154.reuse ;  /* 0x0000009a73737220 */ /* 0x080fe20000400000 */
[----:B------:R1:W-:Y:S01]  /*7110*/  @P4 STG.E desc[UR36][R8.64+0x20], R15 ;  /* 0x0000200f08004986 */ /* 0x0003e2000c101924 */
[C---:B------:R-:W-:Y:S01]  /*7120*/  ISETP.GT.AND P4, PT, R0.reuse, 0x10, P0 ;  /* 0x000000100000780c */ /* 0x040fe20000784270 */
[-C--:B------:R-:W-:Y:S01]  /*7130*/  FMUL R117, R117, R154.reuse ;  /* 0x0000009a75757220 */ /* 0x080fe20000400000 */
[-C--:B------:R-:W-:Y:S01]  /*7140*/  FMUL R119, R119, R154.reuse ;  /* 0x0000009a77777220 */ /* 0x080fe20000400000 */
[----:B------:R-:W-:Y:S01]  /*7150*/  @P5 STG.E desc[UR36][R8.64+0x24], R93 ;  /* 0x0000245d08005986 */ /* 0x000fe2000c101924 */
[----:B------:R-:W-:Y:S01]  /*7160*/  ISETP.GT.AND P5, PT, R0, 0x11, P0 ;  /* 0x000000110000780c */ /* 0x000fe200007a4270 */
[-C--:B0-----:R-:W-:Y:S01]  /*7170*/  FMUL R13, R96, R154.reuse ;  /* 0x0000009a600d7220 */ /* 0x081fe20000400000 */
[-C--:B------:R-:W-:Y:S01]  /*7180*/  FMUL R121, R121, R154.reuse ;  /* 0x0000009a79797220 */ /* 0x080fe20000400000 */
[----:B------:R0:W-:Y:S01]  /*7190*/  @P1 STG.E desc[UR36][R10.64+0x20], R21 ;  /* 0x000020150a001986 */ /* 0x0001e2000c101924 */
[C---:B------:R-:W-:Y:S01]  /*71a0*/  ISETP.GT.AND P1, PT, R0.reuse, 0x10, P2 ;  /* 0x000000100000780c */ /* 0x040fe20001724270 */
[-C--:B------:R-:W-:Y:S01]  /*71b0*/  FMUL R123, R123, R154.reuse ;  /* 0x0000009a7b7b7220 */ /* 0x080fe20000400000 */
[-C--:B------:R-:W-:Y:S01]  /*71c0*/  FMUL R125, R125, R154.reuse ;  /* 0x0000009a7d7d7220 */ /* 0x080fe20000400000 */
[----:B------:R-:W-:Y:S01]  /*71d0*/  @P3 STG.E desc[UR36][R10.64+0x24], R95 ;  /* 0x0000245f0a003986 */ /* 0x000fe2000c101924 */
[----:B------:R-:W-:Y:S01]  /*71e0*/  ISETP.GT.AND P3, PT, R0, 0x11, P2 ;  /* 0x000000110000780c */ /* 0x000fe20001764270 */
[-C--:B-1----:R-:W-:Y:S01]  /*71f0*/  FMUL R15, R98, R154.reuse ;  /* 0x0000009a620f7220 */ /* 0x082fe20000400000 */
        /* <DEDUP_REMOVED lines=26> */
[----:B------:R-:W-:Y:S01]  /*73a0*/  ISETP.GT.AND P1, PT, R0, 0x20, P2 ;  /* 0x000000200000780c */ /* 0x000fe20001724270 */
[-C--:B------:R-:W-:Y:S01]  /*73b0*/  FMUL R147, R147, R154.reuse ;  /* 0x0000009a93937220 */ /* 0x080fe20000400000 */
[----:B------:R-:W-:Y:S01]  /*73c0*/  SHF.L.U32 R23, R4, 0x9, RZ ;  /* 0x0000000904177819 */ /* 0x000fe200000006ff */
[----:B------:R-:W-:Y:S01]  /*73d0*/  @P3 STG.E desc[UR36][R10.64+0x64], R103 ;  /* 0x000064670a003986 */ /* 0x000fe2000c101924 */
[----:B------:R-:W-:Y:S01]  /*73e0*/  ISETP.GT.AND P3, PT, R0, 0x21, P2 ;  /* 0x000000210000780c */ /* 0x000fe20001764270 */
[-C--:B-1----:R-:W-:Y:S01]  /*73f0*/  FMUL R21, R106, R154.reuse ;  /* 0x0000009a6a157220 */ /* 0x082fe20000400000 */
[-C--:B------:R-:W-:Y:S01]  /*7400*/  FMUL R149, R149, R154.reuse ;  /* 0x0000009a95957220 */ /* 0x080fe20000400000 */
[----:B------:R1:W-:Y:S01]  /*7410*/  @P4 STG.E desc[UR36][R8.64+0x80], R15 ;  /* 0x0000800f08004986 */ /* 0x0003e2000c101924 */
[----:B------:R-:W-:Y:S01]  /*7420*/  ISETP.GT.AND P4, PT, R0, 0x28, P0 ;  /* 0x000000280000780c */ /* 0x000fe20000784270 */
[-C--:B------:R-:W-:Y:S01]  /*7430*/  FMUL R151, R151, R154.reuse ;  /* 0x0000009a97977220 */ /* 0x080fe20000400000 */
[----:B------:R-:W-:Y:S01]  /*7440*/  SHF.L.U64.HI R5, R4, 0x9, R5 ;  /* 0x0000000904057819 */ /* 0x000fe20000010205 */
        /* <DEDUP_REMOVED lines=86> */
[----:B------:R-:W-:-:S02]  /*79b0*/  FMUL R87, R87, R154 ;  /* 0x0000009a57577220 */ /* 0x000fc40000400000 */
[----:B------:R-:W-:Y:S01]  /*79c0*/  @P3 STG.E desc[UR36][R10.64+0x124], R127 ;  /* 0x0001247f0a003986 */ /* 0x000fe2000c101924 */
[----:B------:R-:W-:Y:S01]  /*79d0*/  ISETP.GT.AND P3, PT, R0, 0x51, P2 ;  /* 0x000000510000780c */ /* 0x000fe20001764270 */
[----:B-1----:R-:W-:Y:S02]  /*79e0*/  FMUL R21, R130, R154 ;  /* 0x0000009a82157220 */ /* 0x002fe40000400000 */
[----:B------:R1:W-:Y:S01]  /*79f0*/  @P4 STG.E desc[UR36][R8.64+0x140], R15 ;  /* 0x0001400f08004986 */ /* 0x0003e2000c101924 */
[----:B------:R-:W-:-:S03]  /*7a00*/  ISETP.GT.AND P4, PT, R0, 0x58, P0 ;  /* 0x000000580000780c */ /* 0x000fc60000784270 */
[----:B------:R-:W-:Y:S01]  /*7a10*/  @P5 STG.E desc[UR36][R8.64+0x144], R129 ;  /* 0x0001448108005986 */ /* 0x000fe2000c101924 */
[----:B------:R-:W-:Y:S01]  /*7a20*/  ISETP.GT.AND P5, PT, R0, 0x59, P0 ;  /* 0x000000590000780c */ /* 0x000fe200007a4270 */
[----:B0-----:R-:W-:Y:S02]  /*7a30*/  FMUL R13, R132, R154 ;  /* 0x0000009a840d7220 */ /* 0x001fe40000400000 */
[----:B------:R0:W-:Y:S01]  /*7a40*/  @P1 STG.E desc[UR36][R10.64+0x140], R21 ;  /* 0x000140150a001986 */ /* 0x0001e2000c101924 */
[----:B------:R-:W-:-:S03]  /*7a50*/  ISETP.GT.AND P1, PT, R0, 0x58, P2 ;  /* 0x000000580000780c */ /* 0x000fc60001724270 */
        /* <DEDUP_REMOVED lines=32> */
[-C--:B-1----:R-:W-:Y:S02]  /*7c60*/  FMUL R15, R146, R154.reuse ;  /* 0x0000009a920f7220 */ /* 0x082fe40000400000 */
[----:B------:R1:W-:Y:S01]  /*7c70*/  @P4 STG.E desc[UR36][R8.64+0x1c0], R13 ;  /* 0x0001c00d08004986 */ /* 0x0003e2000c101924 */
[C---:B------:R-:W-:Y:S02]  /*7c80*/  ISETP.GT.AND P4, PT, R0.reuse, 0x78, P0 ;  /* 0x000000780000780c */ /* 0x040fe40000784270 */
[----:B------:R-:W-:Y:S01]  /*7c90*/  ISETP.GT.AND P0, PT, R0, 0x79, P0 ;  /* 0x000000790000780c */ /* 0x000fe20000704270 */
[----:B------:R-:W-:Y:S01]  /*7ca0*/  @P5 STG.E desc[UR36][R8.64+0x1c4], R145 ;  /* 0x0001c49108005986 */ /* 0x000fe2000c101924 */
[----:B0-----:R-:W-:-:S03]  /*7cb0*/  FMUL R21, R148, R154 ;  /* 0x0000009a94157220 */ /* 0x001fc60000400000 */
[----:B------:R0:W-:Y:S01]  /*7cc0*/  @P1 STG.E desc[UR36][R10.64+0x1c0], R15 ;  /* 0x0001c00f0a001986 */ /* 0x0001e2000c101924 */
[----:B------:R-:W-:-:S03]  /*7cd0*/  ISETP.GT.AND P1, PT, R3, 0x80, PT ;  /* 0x000000800300780c */ /* 0x000fc60003f24270 */
[----:B------:R-:W-:Y:S01]  /*7ce0*/  @P3 STG.E desc[UR36][R10.64+0x1c4], R147 ;  /* 0x0001c4930a003986 */ /* 0x000fe2000c101924 */
[C---:B------:R-:W-:Y:S02]  /*7cf0*/  ISETP.GT.AND P3, PT, R0.reuse, 0x78, P2 ;  /* 0x000000780000780c */ /* 0x040fe40001764270 */
[----:B------:R-:W-:Y:S01]  /*7d00*/  ISETP.GT.AND P2, PT, R0, 0x79, P2 ;  /* 0x000000790000780c */ /* 0x000fe20001744270 */
[----:B------:R-:W-:Y:S01]  /*7d10*/  @P4 STG.E desc[UR36][R8.64+0x1e0], R21 ;  /* 0x0001e01508004986 */ /* 0x000fe2000c101924 */
[----:B------:R-:W-:-:S03]  /*7d20*/  IADD3 R12, P4, P5, R7, R8, R23 ;  /* 0x00000008070c7210 */ /* 0x000fc60007d9e017 */
[----:B------:R2:W-:Y:S01]  /*7d30*/  @P0 STG.E desc[UR36][R8.64+0x1e4], R149 ;  /* 0x0001e49508000986 */ /* 0x0005e2000c101924 */
[----:B------:R-:W-:Y:S01]  /*7d40*/  ISETP.GT.AND P0, PT, R3, 0x88, PT ;  /* 0x000000880300780c */ /* 0x000fe20003f04270 */
[-C--:B------:R-:W-:Y:S01]  /*7d50*/  FMUL R3, R150, R154.reuse ;  /* 0x0000009a96037220 */ /* 0x080fe20000400000 */
[----:B-1----:R-:W-:Y:S01]  /*7d60*/  IADD3.X R13, R6, R9, R5, P4, P5 ;  /* 0x00000009060d7210 */ /* 0x002fe200027ea405 */
[----:B0-----:R-:W-:Y:S01]  /*7d70*/  FMUL R15, R24, R154 ;  /* 0x0000009a180f7220 */ /* 0x001fe20000400000 */
[C---:B------:R-:W-:Y:S02]  /*7d80*/  ISETP.GT.AND P4, PT, R0.reuse, RZ, P1 ;  /* 0x000000ff0000720c */ /* 0x040fe40000f84270 */
[----:B------:R-:W-:Y:S01]  /*7d90*/  IADD3 R4, P5, R23, R8, RZ ;  /* 0x0000000817047210 */ /* 0x000fe20007fbe0ff */
[----:B------:R0:W-:Y:S01]  /*7da0*/  @P3 STG.E desc[UR36][R10.64+0x1e0], R3 ;  /* 0x0001e0030a003986 */ /* 0x0001e2000c101924 */
[----:B------:R-:W-:-:S03]  /*7db0*/  ISETP.GT.AND P3, PT, R0, 0x1, P1 ;  /* 0x000000010000780c */ /* 0x000fc60000f64270 */
[----:B------:R-:W-:Y:S01]  /*7dc0*/  IMAD.X R5, R5, 0x1, R9, P5 ;  /* 0x0000000105057824 */ /* 0x000fe200028e0609 */
[----:B------:R1:W-:Y:S01]  /*7dd0*/  @P2 STG.E desc[UR36][R10.64+0x1e4], R151 ;  /* 0x0001e4970a002986 */ /* 0x0003e2000c101924 */
[C---:B------:R-:W-:Y:S02]  /*7de0*/  ISETP.GT.AND P2, PT, R0.reuse, RZ, P0 ;  /* 0x000000ff0000720c */ /* 0x040fe40000744270 */
[----:B------:R-:W-:Y:S02]  /*7df0*/  ISETP.GT.AND P5, PT, R0, 0x1, P0 ;  /* 0x000000010000780c */ /* 0x000fe400007a4270 */
[----:B------:R3:W-:Y:S01]  /*7e00*/  @P4 STG.E desc[UR36][R4.64], R15 ;  /* 0x0000000f04004986 */ /* 0x0007e2000c101924 */
[C---:B--2---:R-:W-:Y:S01]  /*7e10*/  IADD3 R8, P4, R7.reuse, R4, RZ ;  /* 0x0000000407087210 */ /* 0x044fe20007f9e0ff */
[----:B0-----:R-:W-:Y:S02]  /*7e20*/  FMUL R3, R26, R154 ;  /* 0x0000009a1a037220 */ /* 0x001fe40000400000 */
[----:B------:R-:W-:Y:S01]  /*7e30*/  @P3 STG.E desc[UR36][R4.64+0x4], R25 ;  /* 0x0000041904003986 */ /* 0x000fe2000c101924 */
[----:B------:R-:W-:Y:S01]  /*7e40*/  ISETP.GT.AND P3, PT, R0, 0x8, P1 ;  /* 0x000000080000780c */ /* 0x000fe20000f64270 */
[----:B------:R-:W-:Y:S01]  /*7e50*/  IMAD.X R9, R6, 0x1, R5, P4 ;  /* 0x0000000106097824 */ /* 0x000fe200020e0605 */
[----:B-1----:R-:W-:Y:S01]  /*7e60*/  IADD3 R10, P4, R7, R4, RZ ;  /* 0x00000004070a7210 */ /* 0x002fe20007f9e0ff */
[----:B------:R-:W-:-:S03]  /*7e70*/  FMUL R7, R28, R154 ;  /* 0x0000009a1c077220 */ /* 0x000fc60000400000 */
[----:B------:R0:W-:Y:S01]  /*7e80*/  @P2 STG.E desc[UR36][R8.64], R3 ;  /* 0x0000000308002986 */ /* 0x0001e2000c101924 */
[----:B------:R-:W-:Y:S01]  /*7e90*/  ISETP.GT.AND P2, PT, R0, 0x8, P0 ;  /* 0x000000080000780c */ /* 0x000fe20000744270 */
[-C--:B---3--:R-:W-:Y:S01]  /*7ea0*/  FMUL R15, R30, R154.reuse ;  /* 0x0000009a1e0f7220 */ /* 0x088fe20000400000 */
[----:B------:R-:W-:Y:S01]  /*7eb0*/  IADD3.X R11, R6, R5, RZ, P4, !PT ;  /* 0x00000005060b7210 */ /* 0x000fe200027fe4ff */
[----:B------:R1:W-:Y:S01]  /*7ec0*/  @P5 STG.E desc[UR36][R8.64+0x4], R27 ;  /* 0x0000041b08005986 */ /* 0x0003e2000c101924 */
[C---:B------:R-:W-:Y:S02]  /*7ed0*/  ISETP.GT.AND P5, PT, R0.reuse, 0x9, P1 ;  /* 0x000000090000780c */ /* 0x040fe40000fa4270 */
[C---:B------:R-:W-:Y:S01]  /*7ee0*/  ISETP.GT.AND P4, PT, R0.reuse, 0x11, P1 ;  /* 0x000000110000780c */ /* 0x040fe20000f84270 */
[----:B------:R-:W-:Y:S01]  /*7ef0*/  @P3 STG.E desc[UR36][R4.64+0x20], R7 ;  /* 0x0000200704003986 */ /* 0x000fe2000c101924 */
[----:B------:R-:W-:Y:S01]  /*7f00*/  ISETP.GT.AND P3, PT, R0, 0x9, P0 ;  /* 0x000000090000780c */ /* 0x000fe20000764270 */
[-C--:B0-----:R-:W-:Y:S01]  /*7f10*/  FMUL R3, R32, R154.reuse ;  /* 0x0000009a20037220 */ /* 0x081fe20000400000 */
[----:B-1----:R-:W-:-:S07]  /*7f20*/  FMUL R9, R34, R154 ;  /* 0x0000009a22097220 */ /* 0x002fce0000400000 */
[----:B------:R-:W-:Y:S01]  /*7f30*/  @P5 STG.E desc[UR36][R4.64+0x24], R29 ;  /* 0x0000241d04005986 */ /* 0x000fe2000c101924 */
[----:B------:R-:W-:-:S03]  /*7f40*/  ISETP.GT.AND P5, PT, R0, 0x10, P1 ;  /* 0x000000100000780c */ /* 0x000fc60000fa4270 */
[----:B------:R0:W-:Y:S01]  /*7f50*/  @P2 STG.E desc[UR36][R10.64+0x20], R15 ;  /* 0x0000200f0a002986 */ /* 0x0001e2000c101924 */
[----:B------:R-:W-:-:S03]  /*7f60*/  ISETP.GT.AND P2, PT, R0, 0x10, P0 ;  /* 0x000000100000780c */ /* 0x000fc60000744270 */
[----:B------:R-:W-:Y:S01]  /*7f70*/  @P3 STG.E desc[UR36][R12.64+0x24], R31 ;  /* 0x0000241f0c003986 */ /* 0x000fe2000c101924 */
[----:B------:R-:W-:-:S03]  /*7f80*/  ISETP.GT.AND P3, PT, R0, 0x11, P0 ;  /* 0x000000110000780c */ /* 0x000fc60000764270 */
[----:B------:R-:W-:Y:S01]  /*7f90*/  @P4 STG.E desc[UR36][R4.64+0x44], R33 ;  /* 0x0000442104004986 */ /* 0x000fe2000c101924 */
[----:B------:R-:W-:-:S03]  /*7fa0*/  ISETP.GT.AND P4, PT, R0, 0x18, P1 ;  /* 0x000000180000780c */ /* 0x000fc60000f84270 */
[----:B------:R1:W-:Y:S01]  /*7fb0*/  @P5 STG.E desc[UR36][R4.64+0x40], R3 ;  /* 0x0000400304005986 */ /* 0x0003e2000c101924 */
[----:B------:R-:W-:Y:S01]  /*7fc0*/  ISETP.GT.AND P5, PT, R0, 0x19, P1 ;  /* 0x000000190000780c */ /* 0x000fe20000fa4270 */
[----:B------:R-:W-:Y:S02]  /*7fd0*/  @P2 IMAD.MOV.U32 R6, RZ, RZ, R12 ;  /* 0x000000ffff062224 */ /* 0x000fe400078e000c */
[----:B0-----:R-:W-:Y:S01]  /*7fe0*/  FMUL R11, R36, R154 ;  /* 0x0000009a240b7220 */ /* 0x001fe20000400000 */
[----:B------:R-:W-:-:S05]  /*7ff0*/  @P2 IMAD.MOV.U32 R7, RZ, RZ, R13 ;  /* 0x000000ffff072224 */ /* 0x000fca00078e000d */
[----:B------:R0:W-:Y:S01]  /*8000*/  @P2 STG.E desc[UR36][R6.64+0x40], R9 ;  /* 0x0000400906002986 */ /* 0x0001e2000c101924 */
[----:B------:R-:W-:Y:S01]  /*8010*/  ISETP.GT.AND P2, PT, R0, 0x18, P0 ;  /* 0x000000180000780c */ /* 0x000fe20000744270 */
[----:B-1----:R-:W-:Y:S01]  /*8020*/  FMUL R3, R38, R154 ;  /* 0x0000009a26037220 */ /* 0x002fe20000400000 */
[----:B0-----:R-:W-:Y:S01]  /*8030*/  @P3 MOV R6, R12 ;  /* 0x0000000c00063202 */ /* 0x001fe20000000f00 */
[----:B------:R-:W-:Y:S02]  /*8040*/  @P3 IMAD.MOV.U32 R7, RZ, RZ, R13 ;  /* 0x000000ffff073224 */ /* 0x000fe400078e000d */
[----:B------:R-:W-:-:S03]  /*8050*/  FMUL R9, R40, R154 ;  /* 0x0000009a28097220 */ /* 0x000fc60000400000 */
[----:B------:R0:W-:Y:S01]  /*8060*/  @P3 STG.E desc[UR36][R6.64+0x44], R35 ;  /* 0x0000442306003986 */ /* 0x0001e2000c101924 */
[----:B------:R-:W-:-:S03]  /*8070*/  ISETP.GT.AND P3, PT, R0, 0x19, P0 ;  /* 0x000000190000780c */ /* 0x000fc60000764270 */
[----:B------:R1:W-:Y:S01]  /*8080*/  @P4 STG.E desc[UR36][R4.64+0x60], R11 ;  /* 0x0000600b04004986 */ /* 0x0003e2000c101924 */
[----:B------:R-:W-:-:S03]  /*8090*/  ISETP.GT.AND P4, PT, R0, 0x20, P1 ;  /* 0x000000200000780c */ /* 0x000fc60000f84270 */
[----:B------:R-:W-:Y:S01]  /*80a0*/  @P5 STG.E desc[UR36][R4.64+0x64], R37 ;  /* 0x0000642504005986 */ /* 0x000fe2000c101924 */
[----:B------:R-:W-:Y:S01]  /*80b0*/  ISETP.GT.AND P5, PT, R0, 0x21, P1 ;  /* 0x000000210000780c */ /* 0x000fe20000fa4270 */
[----:B0-----:R-:W-:Y:S01]  /*80c0*/  @P2 IMAD.MOV.U32 R6, RZ, RZ, R12 ;  /* 0x000000ffff062224 */ /* 0x001fe200078e000c */
[----:B------:R-:W-:Y:S01]  /*80d0*/  @P2 MOV R7, R13 ;  /* 0x0000000d00072202 */ /* 0x000fe20000000f00 */
[----:B-1----:R-:W-:-:S04]  /*80e0*/  FMUL R11, R42, R154 ;  /* 0x0000009a2a0b7220 */ /* 0x002fc80000400000 */
[----:B------:R0:W-:Y:S01]  /*80f0*/  @P2 STG.E desc[UR36][R6.64+0x60], R3 ;  /* 0x0000600306002986 */ /* 0x0001e2000c101924 */
[----:B------:R-:W-:Y:S01]  /*8100*/  ISETP.GT.AND P2, PT, R0, 0x20, P0 ;  /* 0x000000200000780c */ /* 0x000fe20000744270 */
[----:B0-----:R-:W-:Y:S02]  /*8110*/  @P3 IMAD.MOV.U32 R6, RZ, RZ, R12 ;  /* 0x000000ffff063224 */ /* 0x001fe400078e000c */
[----:B------:R-:W-:Y:S01]  /*8120*/  FMUL R3, R44, R154 ;  /* 0x0000009a2c037220 */ /* 0x000fe20000400000 */
[----:B------:R-:W-:-:S05]  /*8130*/  @P3 IMAD.MOV.U32 R7, RZ, RZ, R13 ;  /* 0x000000ffff073224 */ /* 0x000fca00078e000d */
[----:B------:R0:W-:Y:S01]  /*8140*/  @P3 STG.E desc[UR36][R6.64+0x64], R39 ;  /* 0x0000642706003986 */ /* 0x0001e2000c101924 */
[----:B------:R-:W-:-:S03]  /*8150*/  ISETP.GT.AND P3, PT, R0, 0x21, P0 ;  /* 0x000000210000780c */ /* 0x000fc60000764270 */
[----:B------:R1:W-:Y:S01]  /*8160*/  @P4 STG.E desc[UR36][R4.64+0x80], R9 ;  /* 0x0000800904004986 */ /* 0x0003e2000c101924 */
[----:B------:R-:W-:-:S03]  /*8170*/  ISETP.GT.AND P4, PT, R0, 0x28, P1 ;  /* 0x000000280000780c */ /* 0x000fc60000f84270 */
[----:B------:R-:W-:Y:S01]  /*8180*/  @P5 STG.E desc[UR36][R4.64+0x84], R41 ;  /* 0x0000842904005986 */ /* 0x000fe2000c101924 */
[----:B------:R-:W-:Y:S02]  /*8190*/  ISETP.GT.AND P5, PT, R0, 0x29, P1 ;  /* 0x000000290000780c */ /* 0x000fe40000fa4270 */
[----:B0-----:R-:W-:Y:S01]  /*81a0*/  @P2 MOV R6, R12 ;  /* 0x0000000c00062202 */ /* 0x001fe20000000f00 */
[----:B------:R-:W-:Y:S02]  /*81b0*/  @P2 IMAD.MOV.U32 R7, RZ, RZ, R13 ;  /* 0x000000ffff072224 */ /* 0x000fe400078e000d */
[----:B-1----:R-:W-:-:S03]  /*81c0*/  FMUL R9, R46, R154 ;  /* 0x0000009a2e097220 */ /* 0x002fc60000400000 */
[----:B------:R0:W-:Y:S01]  /*81d0*/  @P2 STG.E desc[UR36][R6.64+0x80], R11 ;  /* 0x0000800b06002986 */ /* 0x0001e2000c101924 */
[----:B------:R-:W-:Y:S01]  /*81e0*/  ISETP.GT.AND P2, PT, R0, 0x28, P0 ;  /* 0x000000280000780c */ /* 0x000fe20000744270 */
[----:B0-----:R-:W-:Y:S01]  /*81f0*/  @P3 IMAD.MOV.U32 R6, RZ, RZ, R12 ;  /* 0x000000ffff063224 */ /* 0x001fe200078e000c */
[----:B------:R-:W-:Y:S01]  /*8200*/  @P3 MOV R7, R13 ;  /* 0x0000000d00073202 */ /* 0x000fe20000000f00 */
[----:B------:R-:W-:-:S04]  /*8210*/  FMUL R11, R48, R154 ;  /* 0x0000009a300b7220 */ /* 0x000fc80000400000 */
[----:B------:R0:W-:Y:S01]  /*8220*/  @P3 STG.E desc[UR36][R6.64+0x84], R43 ;  /* 0x0000842b06003986 */ /* 0x0001e2000c101924 */
[----:B------:R-:W-:-:S03]  /*8230*/  ISETP.GT.AND P3, PT, R0, 0x29, P0 ;  /* 0x000000290000780c */ /* 0x000fc60000764270 */
[----:B------:R1:W-:Y:S01]  /*8240*/  @P4 STG.E desc[UR36][R4.64+0xa0], R3 ;  /* 0x0000a00304004986 */ /* 0x0003e2000c101924 */
[----:B------:R-:W-:-:S03]  /*8250*/  ISETP.GT.AND P4, PT, R0, 0x30, P1 ;  /* 0x000000300000780c */ /* 0x000fc60000f84270 */
[----:B------:R-:W-:Y:S01]  /*8260*/  @P5 STG.E desc[UR36][R4.64+0xa4], R45 ;  /* 0x0000a42d04005986 */ /* 0x000fe2000c101924 */
[----:B------:R-:W-:Y:S01]  /*8270*/  ISETP.GT.AND P5, PT, R0, 0x31, P1 ;  /* 0x000000310000780c */ /* 0x000fe20000fa4270 */
[----:B0-----:R-:W-:Y:S02]  /*8280*/  @P2 IMAD.MOV.U32 R6, RZ, RZ, R12 ;  /* 0x000000ffff062224 */ /* 0x001fe400078e000c */
[----:B------:R-:W-:Y:S02]  /*8290*/  @P2 IMAD.MOV.U32 R7, RZ, RZ, R13 ;  /* 0x000000ffff072224 */ /* 0x000fe400078e000d */
[----:B-1----:R-:W-:-:S03]  /*82a0*/  FMUL R3, R50, R154 ;  /* 0x0000009a32037220 */ /* 0x002fc60000400000 */
[----:B------:R0:W-:Y:S01]  /*82b0*/  @P2 STG.E desc[UR36][R6.64+0xa0], R9 ;  /* 0x0000a00906002986 */ /* 0x0001e2000c101924 */
[----:B------:R-:W-:Y:S02]  /*82c0*/  ISETP.GT.AND P2, PT, R0, 0x30, P0 ;  /* 0x000000300000780c */ /* 0x000fe40000744270 */
        /* <DEDUP_REMOVED lines=118> */
[C---:B------:R-:W-:Y:S02]  /*8a30*/  ISETP.GT.AND P4, PT, R0.reuse, 0x71, P0 ;  /* 0x000000710000780c */ /* 0x040fe40000784270 */
[C---:B------:R-:W-:Y:S01]  /*8a40*/  ISETP.GT.AND P0, PT, R0.reuse, 0x79, P0 ;  /* 0x000000790000780c */ /* 0x040fe20000704270 */
[----:B------:R-:W-:Y:S01]  /*8a50*/  @P2 STG.E desc[UR36][R4.64+0x1c4], R81 ;  /* 0x0001c45104002986 */ /* 0x000fe2000c101924 */
[C---:B------:R-:W-:Y:S02]  /*8a60*/  ISETP.GT.AND P2, PT, R0.reuse, 0x78, P1 ;  /* 0x000000780000780c */ /* 0x040fe40000f44270 */
[----:B------:R-:W-:-:S03]  /*8a70*/  ISETP.GT.AND P1, PT, R0, 0x79, P1 ;  /* 0x000000790000780c */ /* 0x000fc60000f24270 */
[----:B0-----:R-:W-:Y:S01]  /*8a80*/  @P3 MOV R6, R12 ;  /* 0x0000000c00063202 */ /* 0x001fe20000000f00 */
[----:B------:R-:W-:Y:S02]  /*8a90*/  @P3 IMAD.MOV.U32 R7, RZ, RZ, R13 ;  /* 0x000000ffff073224 */ /* 0x000fe400078e000d */
[----:B-1----:R-:W-:-:S03]  /*8aa0*/  FMUL R11, R86, R154 ;  /* 0x0000009a560b7220 */ /* 0x002fc60000400000 */
[----:B------:R0:W-:Y:S02]  /*8ab0*/  @P3 STG.E desc[UR36][R6.64+0x1c0], R3 ;  /* 0x0001c00306003986 */ /* 0x0001e4000c101924 */
[----:B0-----:R-:W-:Y:S01]  /*8ac0*/  @P4 MOV R6, R12 ;  /* 0x0000000c00064202 */ /* 0x001fe20000000f00 */
[----:B------:R-:W-:-:S05]  /*8ad0*/  @P4 IMAD.MOV.U32 R7, RZ, RZ, R13 ;  /* 0x000000ffff074224 */ /* 0x000fca00078e000d */
[----:B------:R-:W-:Y:S04]  /*8ae0*/  @P4 STG.E desc[UR36][R6.64+0x1c4], R83 ;  /* 0x0001c45306004986 */ /* 0x000fe8000c101924 */
[----:B------:R-:W-:Y:S04]  /*8af0*/  @P2 STG.E desc[UR36][R4.64+0x1e0], R9 ;  /* 0x0001e00904002986 */ /* 0x000fe8000c101924 */
[----:B------:R0:W-:Y:S02]  /*8b00*/  @P1 STG.E desc[UR36][R4.64+0x1e4], R85 ;  /* 0x0001e45504001986 */ /* 0x0001e4000c101924 */
[----:B0-----:R-:W-:Y:S01]  /*8b10*/  @P5 MOV R4, R12 ;  /* 0x0000000c00045202 */ /* 0x001fe20000000f00 */
[----:B------:R-:W-:-:S05]  /*8b20*/  @P5 IMAD.MOV.U32 R5, RZ, RZ, R13 ;  /* 0x000000ffff055224 */ /* 0x000fca00078e000d */
[----:B------:R0:W-:Y:S04]  /*8b30*/  @P5 STG.E desc[UR36][R4.64+0x1e0], R11 ;  /* 0x0001e00b04005986 */ /* 0x0001e8000c101924 */
[----:B------:R0:W-:Y:S02]  /*8b40*/  @P0 STG.E desc[UR36][R12.64+0x1e4], R87 ;  /* 0x0001e4570c000986 */ /* 0x0001e4000c101924 */
.L_x_280:
[----:B------:R-:W-:Y:S05]  /*8b50*/  BSYNC B0 ;  /* 0x0000000000007941 */ /* 0x000fea0003800000 */
.L_x_28:
[----:B------:R-:W-:Y:S01]  /*8b60*/  ULDC UR4, c[0x0][0xc] ;  /* 0x0000030000047ab9 */ /* 0x000fe20000000800 */
[----:B------:R-:W-:Y:S01]  /*8b70*/  ULDC UR5, c[0x0][0x10] ;  /* 0x0000040000057ab9 */ /* 0x000fe20000000800 */
[----:B0-----:R-:W0:Y:S01]  /*8b80*/  LDC R3, c[0x0][0x14] ;  /* 0x00000500ff037b82 */ /* 0x001e220000000800 */
[----:B------:R-:W-:Y:S01]  /*8b90*/  UIMAD.WIDE.U32 UR4, UR4, UR5, URZ ;  /* 0x00000005040472a5 */ /* 0x000fe2000f8e003f */
[----:B------:R-:W-:Y:S01]  /*8ba0*/  PRMT R0, RZ, 0x7610, R0 ;  /* 0x00007610ff007816 */ /* 0x000fe20000000000 */
[----:B------:R-:W-:Y:S01]  /*8bb0*/  IMAD.MOV.U32 R153, RZ, RZ, -0x1 ;  /* 0xffffffffff997424 */ /* 0x000fe200078e00ff */
[----:B------:R-:W-:-:S03]  /*8bc0*/  MOV R23, 0xffffffff ;  /* 0xffffffff00177802 */ /* 0x000fc60000000f00 */
[----:B0-----:R-:W-:-:S04]  /*8bd0*/  IMAD.WIDE.U32 R16, R3, UR4, R16 ;  /* 0x0000000403107c25 */ /* 0x001fc8000f8e0010 */
[----:B------:R-:W-:Y:S01]  /*8be0*/  IMAD R3, R3, UR5, RZ ;  /* 0x0000000503037c24 */ /* 0x000fe2000f8e02ff */
[----:B------:R-:W-:Y:S02]  /*8bf0*/  ULDC.64 UR4, c[0x0][0x650] ;  /* 0x0001940000047ab9 */ /* 0x000fe40000000a00 */
[----:B------:R-:W-:Y:S02]  /*8c00*/  ISETP.GE.U32.AND P0, PT, R16, UR4, PT ;  /* 0x0000000410007c0c */ /* 0x000fe4000bf06070 */
[----:B------:R-:W-:-:S04]  /*8c10*/  IADD3 R17, R17, R3, RZ ;  /* 0x0000000311117210 */ /* 0x000fc80007ffe0ff */
[----:B------:R-:W-:-:S13]  /*8c20*/  ISETP.GE.U32.AND.EX P0, PT, R17, UR5, PT, P0 ;  /* 0x0000000511007c0c */ /* 0x000fda000bf06100 */
[----:B------:R-:W-:Y:S05]  /*8c30*/  @P0 BRA `(.L_x_281) ;  /* 0x0000000400640947 */ /* 0x000fea0003800000 */
[----:B------:R-:W0:Y:S01]  /*8c40*/  S2R R12, SR_CTAID.X ;  /* 0x00000000000c7919 */ /* 0x000e220000002500 */
[----:B--2---:R-:W2:Y:S01]  /*8c50*/  LDC.64 R10, c[0x0][0x628] ;  /* 0x00018a00ff0a7b82 */ /* 0x004ea20000000a00 */
[----:B------:R-:W-:Y:S01]  /*8c60*/  ULDC UR4, c[0x0][0x150] ;  /* 0x0000540000047ab9 */ /* 0x000fe20000000800 */
[----:B------:R-:W-:Y:S01]  /*8c70*/  IMAD.MOV.U32 R8, RZ, RZ, R16 ;  /* 0x000000ffff087224 */ /* 0x000fe200078e0010 */
[----:B------:R-:W0:Y:S01]  /*8c80*/  S2R R24, SR_CTAID.Y ;  /* 0x0000000000187919 */ /* 0x000e220000002600 */
[----:B------:R-:W-:-:S04]  /*8c90*/  MOV R9, R17 ;  /* 0x0000001100097202 */ /* 0x000fc80000000f00 */
[----:B------:R-:W1:Y:S08]  /*8ca0*/  LDC R21, c[0x0][0x144] ;  /* 0x00005100ff157b82 */ /* 0x000e700000000800 */
[----:B------:R-:W1:Y:S08]  /*8cb0*/  LDC R0, c[0x0][0x630] ;  /* 0x00018c00ff007b82 */ /* 0x000e700000000800 */
[----:B------:R-:W1:Y:S01]  /*8cc0*/  LDC.64 R14, c[0x0][0x620] ;  /* 0x00018800ff0e7b82 */ /* 0x000e620000000a00 */
[----:B--2---:R-:W-:-:S04]  /*8cd0*/  ISETP.NE.U32.AND P0, PT, R10, RZ, PT ;  /* 0x000000ff0a00720c */ /* 0x004fc80003f05070 */
[----:B------:R-:W-:Y:S02]  /*8ce0*/  ISETP.NE.AND.EX P0, PT, R11, RZ, PT, P0 ;  /* 0x000000ff0b00720c */ /* 0x000fe40003f05300 */
[----:B0-----:R-:W-:-:S05]  /*8cf0*/  I2FP.F32.U32 R3, R12 ;  /* 0x0000000c00037245 */ /* 0x001fca0000201000 */
[----:B------:R-:W-:-:S04]  /*8d00*/  FMUL R3, R3, UR4 ;  /* 0x0000000403037c20 */ /* 0x000fc80008400000 */
[----:B------:R0:W2:Y:S02]  /*8d10*/  F2I.U32.TRUNC.NTZ R20, R3 ;  /* 0x0000000300147305 */ /* 0x0000a4000020f000 */
[----:B------:R-:W-:Y:S05]  /*8d20*/  @!P0 BRA `(.L_x_282) ;  /* 0x0000000000288947 */ /* 0x000fea0003800000 */
[----:B0-----:R-:W0:Y:S02]  /*8d30*/  LDC R3, c[0x0][0x634] ;  /* 0x00018d00ff037b82 */ /* 0x001e240000000800 */
[----:B0-----:R-:W-:-:S05]  /*8d40*/  IADD3 R3, P0, R16, R3, RZ ;  /* 0x0000000310037210 */ /* 0x001fca0007f1e0ff */
[----:B------:R-:W-:-:S04]  /*8d50*/  IMAD.X R13, RZ, RZ, R17, P0 ;  /* 0x000000ffff0d7224 */ /* 0x000fc800000e0611 */
[----:B------:R-:W-:-:S04]  /*8d60*/  IMAD.WIDE.U32 R4, R13, R10, RZ ;  /* 0x0000000a0d047225 */ /* 0x000fc800078e00ff */
[----:B---3--:R-:W-:-:S04]  /*8d70*/  IMAD.WIDE.U32 R6, P0, R3, R11, R4 ;  /* 0x0000000b03067225 */ /* 0x008fc80007800004 */
[----:B------:R-:W-:Y:S01]  /*8d80*/  IMAD.WIDE.U32 R4, R3, R10, RZ ;  /* 0x0000000a03047225 */ /* 0x000fe200078e00ff */
[----:B------:R-:W-:-:S03]  /*8d90*/  IADD3.X R9, RZ, RZ, RZ, P0, !PT ;  /* 0x000000ffff097210 */ /* 0x000fc600007fe4ff */
[----:B------:R-:W-:Y:S01]  /*8da0*/  IMAD.MOV.U32 R8, RZ, RZ, R7 ;  /* 0x000000ffff087224 */ /* 0x000fe200078e0007 */
[----:B------:R-:W-:-:S05]  /*8db0*/  IADD3 RZ, P0, R5, R6, RZ ;  /* 0x0000000605ff7210 */ /* 0x000fca0007f1e0ff */
[----:B------:R-:W-:-:S08]  /*8dc0*/  IMAD.WIDE.U32.X R8, R13, R11, R8, P0 ;  /* 0x0000000b0d087225 */ /* 0x000fd000000e0408 */
.L_x_282:
[----:B---3--:R-:W3:Y:S01]  /*8dd0*/  LDC.64 R28, c[0x0][0x640] ;  /* 0x00019000ff1c7b82 */ /* 0x008ee20000000a00 */
[-CC-:B-1----:R-:W-:Y:S01]  /*8de0*/  SHF.R.U64 R23, R8, R0.reuse, R9.reuse ;  /* 0x0000000008177219 */ /* 0x182fe20000001209 */
[----:B--2---:R-:W-:Y:S01]  /*8df0*/  IMAD.MOV R20, RZ, RZ, -R20 ;  /* 0x000000ffff147224 */ /* 0x004fe200078e0a14 */
[----:B------:R-:W-:Y:S01]  /*8e00*/  SHF.R.U32.HI R0, RZ, R0, R9 ;  /* 0x00000000ff007219 */ /* 0x000fe20000011609 */
[----:B------:R-:W-:Y:S01]  /*8e10*/  ULDC UR4, c[0x0][0x154] ;  /* 0x0000550000047ab9 */ /* 0x000fe20000000800 */
[----:B0-----:R-:W-:Y:S01]  /*8e20*/  IADD3 R3, P0, RZ, -R23, RZ ;  /* 0x80000017ff037210 */ /* 0x001fe20007f1e0ff */
[----:B------:R-:W-:Y:S01]  /*8e30*/  IMAD R21, R21, R20, R12 ;  /* 0x0000001415157224 */ /* 0x000fe200078e020c */
[----:B------:R-:W-:Y:S01]  /*8e40*/  MOV R7, 0x1 ;  /* 0x0000000100077802 */ /* 0x000fe20000000f00 */
[----:B------:R-:W0:Y:S01]  /*8e50*/  LDC R6, c[0x0][0x618] ;  /* 0x00018600ff067b82 */ /* 0x000e220000000800 */
[----:B------:R-:W-:-:S05]  /*8e60*/  IADD3.X R5, RZ, ~R0, RZ, P0, !PT ;  /* 0x80000000ff057210 */ /* 0x000fca00007fe4ff */
[-C--:B------:R-:W-:Y:S02]  /*8e70*/  IMAD R0, R5, R14.reuse, RZ ;  /* 0x0000000e05007224 */ /* 0x080fe400078e02ff */
[----:B------:R-:W1:Y:S01]  /*8e80*/  LDC R8, c[0x0][0x608] ;  /* 0x00018200ff087b82 */ /* 0x000e620000000800 */
[----:B------:R-:W-:-:S04]  /*8e90*/  IMAD.WIDE.U32 R4, R3, R14, R16 ;  /* 0x0000000e03047225 */ /* 0x000fc800078e0010 */
[----:B------:R-:W-:Y:S01]  /*8ea0*/  IMAD R3, R3, R15, R0 ;  /* 0x0000000f03037224 */ /* 0x000fe200078e0200 */
[----:B------:R-:W-:Y:S02]  /*8eb0*/  I2FP.F32.U32 R0, R24 ;  /* 0x0000001800007245 */ /* 0x000fe40000201000 */
[----:B------:R-:W2:Y:S01]  /*8ec0*/  LDC R26, c[0x0][0x658] ;  /* 0x00019600ff1a7b82 */ /* 0x000ea20000000800 */
[----:B---3--:R-:W-:Y:S02]  /*8ed0*/  ISETP.NE.U32.AND P0, PT, R28, RZ, PT ;  /* 0x000000ff1c00720c */ /* 0x008fe40003f05070 */
[----:B------:R-:W-:Y:S01]  /*8ee0*/  IADD3 R3, R5, R3, RZ ;  /* 0x0000000305037210 */ /* 0x000fe20007ffe0ff */
[----:B------:R-:W-:Y:S01]  /*8ef0*/  FMUL R0, R0, UR4 ;  /* 0x0000000400007c20 */ /* 0x000fe20008400000 */
[----:B------:R-:W-:Y:S01]  /*8f00*/  ISETP.NE.AND.EX P0, PT, R29, RZ, PT, P0 ;  /* 0x000000ff1d00720c */ /* 0x000fe20003f05300 */
[----:B------:R-:W-:Y:S02]  /*8f10*/  IMAD.MOV.U32 R5, RZ, RZ, -0x1 ;  /* 0xffffffffff057424 */ /* 0x000fe400078e00ff */
[----:B------:R-:W3:Y:S01]  /*8f20*/  LDC R15, c[0x0][0x148] ;  /* 0x00005200ff0f7b82 */ /* 0x000ee20000000800 */
[-CC-:B0-----:R-:W-:Y:S01]  /*8f30*/  SHF.R.U64 R12, R4, R6.reuse, R3.reuse ;  /* 0x00000006040c7219 */ /* 0x181fe20000001203 */
[----:B------:R0:W0:Y:S01]  /*8f40*/  F2I.U32.TRUNC.NTZ R13, R0 ;  /* 0x00000000000d7305 */ /* 0x000022000020f000 */
[----:B------:R-:W-:-:S05]  /*8f50*/  SHF.R.U32.HI R3, RZ, R6, R3 ;  /* 0x00000006ff037219 */ /* 0x000fca0000011603 */
[----:B------:R-:W0:Y:S01]  /*8f60*/  LDC R20, c[0x0][0x600] ;  /* 0x00018000ff147b82 */ /* 0x000e220000000800 */
[-CC-:B-1----:R-:W-:Y:S02]  /*8f70*/  SHF.R.U64 R10, R12, R8.reuse, R3.reuse ;  /* 0x000000080c0a7219 */ /* 0x182fe40000001203 */
[----:B------:R-:W-:-:S05]  /*8f80*/  SHF.R.U32.HI R3, RZ, R8, R3 ;  /* 0x00000008ff037219 */ /* 0x000fca0000011603 */
[----:B------:R-:W1:Y:S01]  /*8f90*/  LDC R27, c[0x0][0x648] ;  /* 0x00019200ff1b7b82 */ /* 0x000e620000000800 */
[-C--:B--2---:R-:W-:Y:S02]  /*8fa0*/  SHF.L.U32 R4, R5, R26.reuse, RZ ;  /* 0x0000001a05047219 */ /* 0x084fe400000006ff */
[--C-:B------:R-:W-:Y:S02]  /*8fb0*/  SHF.R.U64 R14, R10, R26, R3.reuse ;  /* 0x0000001a0a0e7219 */ /* 0x100fe40000001203 */
[----:B------:R-:W-:Y:S02]  /*8fc0*/  LOP3.LUT R25, RZ, R4, RZ, 0x33, !PT ;  /* 0x00000004ff197212 */ /* 0x000fe400078e33ff */
[-C--:B------:R-:W-:Y:S01]  /*8fd0*/  SHF.R.U32.HI R5, RZ, R26.reuse, R3 ;  /* 0x0000001aff057219 */ /* 0x080fe20000011603 */
[----:B------:R-:W2:Y:S01]  /*8fe0*/  LDC R30, c[0x0][0x638] ;  /* 0x00018e00ff1e7b82 */ /* 0x000ea20000000800 */
[----:B------:R-:W-:Y:S01]  /*8ff0*/  SHF.L.U32 R152, R7, R26, RZ ;  /* 0x0000001a07987219 */ /* 0x000fe200000006ff */
[----:B------:R-:W-:-:S06]  /*9000*/  IMAD.MOV.U32 R4, RZ, RZ, R14 ;  /* 0x000000ffff047224 */ /* 0x000fcc00078e000e */
[----:B------:R-:W0:Y:S01]  /*9010*/  LDC R31, c[0x0][0x610] ;  /* 0x00018400ff1f7b82 */ /* 0x000e220000000800 */
[----:B------:R-:W-:Y:S05]  /*9020*/  @!P0 BRA `(.L_x_283) ;  /* 0x0000000000288947 */ /* 0x000fea0003800000 */
[----:B------:R-:W4:Y:S02]  /*9030*/  LDC R3, c[0x0][0x64c] ;  /* 0x00019300ff037b82 */ /* 0x000f240000000800 */
[----:B----4-:R-:W-:-:S04]  /*9040*/  IADD3 R3, P0, R14, R3, RZ ;  /* 0x000000030e037210 */ /* 0x010fc80007f1e0ff */
[----:B------:R-:W-:-:S05]  /*9050*/  IADD3.X R11, RZ, R5, RZ, P0, !PT ;  /* 0x00000005ff0b7210 */ /* 0x000fca00007fe4ff */
[----:B------:R-:W-:-:S04]  /*9060*/  IMAD.WIDE.U32 R4, R11, R28, RZ ;  /* 0x0000001c0b047225 */ /* 0x000fc800078e00ff */
[----:B------:R-:W-:-:S04]  /*9070*/  IMAD.WIDE.U32 R6, P0, R3, R29, R4 ;  /* 0x0000001d03067225 */ /* 0x000fc80007800004 */
[----:B------:R-:W-:Y:S01]  /*9080*/  IMAD.WIDE.U32 R4, R3, R28, RZ ;  /* 0x0000001c03047225 */ /* 0x000fe200078e00ff */
[----:B------:R-:W-:-:S03]  /*9090*/  MOV R8, R7 ;  /* 0x0000000700087202 */ /* 0x000fc60000000f00 */
[----:B------:R-:W-:Y:S01]  /*90a0*/  IMAD.X R9, RZ, RZ, RZ, P0 ;  /* 0x000000ffff097224 */ /* 0x000fe200000e06ff */
[----:B------:R-:W-:-:S05]  /*90b0*/  IADD3 RZ, P0, R5, R6, RZ ;  /* 0x0000000605ff7210 */ /* 0x000fca0007f1e0ff */
[----:B------:R-:W-:-:S08]  /*90c0*/  IMAD.WIDE.U32.X R4, R11, R29, R8, P0 ;  /* 0x0000001d0b047225 */ /* 0x000fd000000e0408 */
.L_x_283:
[----:B------:R-:W-:Y:S01]  /*90d0*/  ISETP.NE.AND P0, PT, R2, 0x1, PT ;  /* 0x000000010200780c */ /* 0x000fe20003f05270 */
[----:B0-----:R-:W-:Y:S01]  /*90e0*/  IMAD.MOV R13, RZ, RZ, -R13 ;  /* 0x000000ffff0d7224 */ /* 0x001fe200078e0a0d */
[----:B-1----:R-:W-:Y:S02]  /*90f0*/  SHF.R.U64 R0, R4, R27, R5 ;  /* 0x0000001b04007219 */ /* 0x002fe40000001205 */
[----:B------:R-:W-:Y:S02]  /*9100*/  LOP3.LUT R5, R10, R25, RZ, 0xc0, !PT ;  /* 0x000000190a057212 */ /* 0x000fe400078ec0ff */
[----:B------:R-:W-:Y:S01]  /*9110*/  IADD3 R7, R20, -0x1, RZ ;  /* 0xffffffff14077810 */ /* 0x000fe20007ffe0ff */
[----:B------:R-:W-:Y:S01]  /*9120*/  IMAD.MOV R3, RZ, RZ, -R0 ;  /* 0x000000ffff037224 */ /* 0x000fe200078e0a00 */
[----:B------:R-:W-:Y:S01]  /*9130*/  MOV R4, 0x1 ;  /* 0x0000000100047802 */ /* 0x000fe20000000f00 */
[----:B------:R-:W-:Y:S01]  /*9140*/  IMAD R152, R152, R0, R5 ;  /* 0x0000000098987224 */ /* 0x000fe200078e0205 */
[----:B------:R-:W-:Y:S01]  /*9150*/  LOP3.LUT R5, R12, R7, RZ, 0xc0, !PT ;  /* 0x000000070c057212 */ /* 0x000fe200078ec0ff */
[----:B--2---:R-:W-:-:S02]  /*9160*/  IMAD R0, R3, R30, R14 ;  /* 0x0000001e03007224 */ /* 0x004fc400078e020e */
[----:B---3--:R-:W-:Y:S02]  /*9170*/  @P0 IMAD R21, R15, R13, R24 ;  /* 0x0000000d0f150224 */ /* 0x008fe400078e0218 */
[----:B------:R-:W-:Y:S01]  /*9180*/  IMAD R3, R0, R20, R5 ;  /* 0x0000001400037224 */ /* 0x000fe200078e0205 */
[----:B------:R-:W-:Y:S01]  /*9190*/  PRMT R0, R4, 0x7610, R0 ;  /* 0x0000761004007816 */ /* 0x000fe20000000000 */
[----:B------:R-:W-:-:S05]  /*91a0*/  IMAD R152, R152, R31, R21 ;  /* 0x0000001f98987224 */ /* 0x000fca00078e0215 */
[----:B------:R-:W-:Y:S02]  /*91b0*/  SEL R153, R3, R152, !P0 ;  /* 0x0000009803997207 */ /* 0x000fe40004000000 */
[----:B------:R-:W-:-:S07]  /*91c0*/  SEL R152, R152, R3, !P0 ;  /* 0x0000000398987207 */ /* 0x000fce0004000000 */
.L_x_281:
[----:B------:R-:W-:-:S13]  /*91d0*/  LOP3.LUT P0, RZ, R0, 0xff, RZ, 0xc0, !PT ;  /* 0x000000ff00ff7812 */ /* 0x000fda000780c0ff */
[----:B------:R-:W-:Y:S05]  /*91e0*/  @P0 BRA `(.L_x_284) ;  /* 0xffffff7c00400947 */ /* 0x000fea000383ffff */
[----:B------:R-:W-:Y:S05]  /*91f0*/  EXIT ;  /* 0x000000000000794d */ /* 0x000fea0003800000 */
.L_x_3:
[----:B0-----:R-:W-:Y:S01]  /*9200*/  ULDC.64 UR4, c[0x0][0x650] ;  /* 0x0001940000047ab9 */ /* 0x001fe20000000a00 */
        /* <DEDUP_REMOVED lines=8> */
[----:B------:R-:W-:Y:S01]  /*9290*/  MOV R10, R16 ;  /* 0x00000010000a7202 */ /* 0x000fe20000000f00 */
[----:B------:R-:W-:-:S06]  /*92a0*/  IMAD.MOV.U32 R11, RZ, RZ, R17 ;  /* 0x000000ffff0b7224 */ /* 0x000fcc00078e0011 */
        /* <DEDUP_REMOVED lines=15> */
.L_x_286:
[--C-:B------:R-:W-:Y:S01]  /*93a0*/  SHF.R.U64 R12, R10, R14, R11.reuse ;  /* 0x0000000e0a0c7219 */ /* 0x100fe2000000120b */
[----:B------:R-:W0:Y:S01]  /*93b0*/  LDC R22, c[0x0][0x618] ;  /* 0x00018600ff167b82 */ /* 0x000e220000000800 */
[----:B------:R-:W-:Y:S01]  /*93c0*/  I2FP.F32.U32 R6, R4 ;  /* 0x0000000400067245 */ /* 0x000fe20000201000 */
[----:B------:R-:W-:Y:S01]  /*93d0*/  ULDC UR4, c[0x0][0x150] ;  /* 0x0000540000047ab9 */ /* 0x000fe20000000800 */
[----:B------:R-:W-:Y:S02]  /*93e0*/  SHF.R.U32.HI R5, RZ, R14, R11 ;  /* 0x0000000eff057219 */ /* 0x000fe4000001160b */
[----:B------:R-:W-:Y:S01]  /*93f0*/  IADD3 R9, P0, RZ, -R12, RZ ;  /* 0x8000000cff097210 */ /* 0x000fe20007f1e0ff */
[----:B------:R-:W-:Y:S01]  /*9400*/  FMUL R11, R6, UR4 ;  /* 0x00000004060b7c20 */ /* 0x000fe20008400000 */
[----:B------:R-:W-:Y:S01]  /*9410*/  ULDC UR4, c[0x0][0x154] ;  /* 0x0000550000047ab9 */ /* 0x000fe20000000800 */
[----:B------:R-:W1:Y:S02]  /*9420*/  LDC.64 R24, c[0x0][0x640] ;  /* 0x00019000ff187b82 */ /* 0x000e640000000a00 */
[----:B------:R-:W-:-:S02]  /*9430*/  IMAD.X R5, RZ, RZ, ~R5, P0 ;  /* 0x000000ffff057224 */ /* 0x000fc400000e0e05 */
[----:B------:R-:W2:Y:S01]  /*9440*/  F2I.U32.TRUNC.NTZ R11, R11 ;  /* 0x0000000b000b7305 */ /* 0x000ea2000020f000 */
[----:B------:R-:W-:-:S03]  /*9450*/  IMAD.WIDE.U32 R6, R9, R20, R16 ;  /* 0x0000001409067225 */ /* 0x000fc600078e0010 */
[----:B------:R-:W3:Y:S01]  /*9460*/  LDC R13, c[0x0][0x144] ;  /* 0x00005100ff0d7b82 */ /* 0x000ee20000000800 */
[----:B------:R-:W-:-:S04]  /*9470*/  IMAD R8, R5, R20, RZ ;  /* 0x0000001405087224 */ /* 0x000fc800078e02ff */
[----:B------:R-:W-:Y:S01]  /*9480*/  IMAD R5, R9, R21, R8 ;  /* 0x0000001509057224 */ /* 0x000fe200078e0208 */
[----:B------:R-:W-:Y:S02]  /*9490*/  MOV R8, 0xffffffff ;  /* 0xffffffff00087802 */ /* 0x000fe40000000f00 */
[----:B------:R-:W4:Y:S02]  /*94a0*/  LDC R14, c[0x0][0x608] ;  /* 0x00018200ff0e7b82 */ /* 0x000f240000000800 */
[----:B------:R-:W-:Y:S02]  /*94b0*/  IADD3 R5, R7, R5, RZ ;  /* 0x0000000507057210 */ /* 0x000fe40007ffe0ff */
[----:B------:R-:W-:Y:S02]  /*94c0*/  I2FP.F32.U32 R7, R3 ;  /* 0x0000000300077245 */ /* 0x000fe40000201000 */
[-C--:B0-----:R-:W-:Y:S01]  /*94d0*/  SHF.R.U64 R10, R6, R22.reuse, R5 ;  /* 0x00000016060a7219 */ /* 0x081fe20000001205 */
[----:B--2---:R-:W-:Y:S01]  /*94e0*/  IMAD.MOV R6, RZ, RZ, -R11 ;  /* 0x000000ffff067224 */ /* 0x004fe200078e0a0b */
[----:B------:R-:W0:Y:S01]  /*94f0*/  LDC R9, c[0x0][0x658] ;  /* 0x00019600ff097b82 */ /* 0x000e220000000800 */
[----:B-1----:R-:W-:Y:S01]  /*9500*/  ISETP.NE.U32.AND P0, PT, R24, RZ, PT ;  /* 0x000000ff1800720c */ /* 0x002fe20003f05070 */
[----:B------:R-:W-:Y:S01]  /*9510*/  FMUL R7, R7, UR4 ;  /* 0x0000000407077c20 */ /* 0x000fe20008400000 */
[----:B------:R-:W-:-:S02]  /*9520*/  SHF.R.U32.HI R5, RZ, R22, R5 ;  /* 0x00000016ff057219 */ /* 0x000fc40000011605 */
[----:B------:R-:W-:-:S03]  /*9530*/  ISETP.NE.AND.EX P0, PT, R25, RZ, PT, P0 ;  /* 0x000000ff1900720c */ /* 0x000fc60003f05300 */
[----:B------:R-:W1:Y:S01]  /*9540*/  LDC R20, c[0x0][0x148] ;  /* 0x00005200ff147b82 */ /* 0x000e620000000800 */
[----:B---3--:R-:W-:Y:S02]  /*9550*/  IMAD R23, R13, R6, R4 ;  /* 0x000000060d177224 */ /* 0x008fe400078e0204 */
[----:B------:R-:W-:-:S05]  /*9560*/  IMAD.MOV.U32 R6, RZ, RZ, 0x1 ;  /* 0x00000001ff067424 */ /* 0x000fca00078e00ff */
[----:B------:R-:W2:Y:S01]  /*9570*/  LDC R21, c[0x0][0x600] ;  /* 0x00018000ff157b82 */ /* 0x000ea20000000800 */
[-CC-:B----4-:R-:W-:Y:S02]  /*9580*/  SHF.R.U64 R13, R10, R14.reuse, R5.reuse ;  /* 0x0000000e0a0d7219 */ /* 0x190fe40000001205 */
[----:B------:R-:W-:Y:S02]  /*9590*/  SHF.R.U32.HI R4, RZ, R14, R5 ;  /* 0x0000000eff047219 */ /* 0x000fe40000011605 */
[----:B------:R3:W4:Y:S03]  /*95a0*/  F2I.U32.TRUNC.NTZ R14, R7 ;  /* 0x00000007000e7305 */ /* 0x000726000020f000 */
[----:B------:R-:W1:Y:S01]  /*95b0*/  LDC R26, c[0x0][0x648] ;  /* 0x00019200ff1a7b82 */ /* 0x000e620000000800 */
[-C--:B0-----:R-:W-:Y:S02]  /*95c0*/  SHF.L.U32 R8, R8, R9.reuse, RZ ;  /* 0x0000000908087219 */ /* 0x081fe400000006ff */
[----:B------:R-:W-:-:S02]  /*95d0*/  SHF.R.U64 R15, R13, R9, R4 ;  /* 0x000000090d0f7219 */ /* 0x000fc40000001204 */
[-C--:B------:R-:W-:Y:S02]  /*95e0*/  SHF.R.U32.HI R5, RZ, R9.reuse, R4 ;  /* 0x00000009ff057219 */ /* 0x080fe40000011604 */
[----:B------:R-:W-:Y:S01]  /*95f0*/  SHF.L.U32 R22, R6, R9, RZ ;  /* 0x0000000906167219 */ /* 0x000fe200000006ff */
[----:B------:R-:W0:Y:S01]  /*9600*/  LDC R27, c[0x0][0x638] ;  /* 0x00018e00ff1b7b82 */ /* 0x000e220000000800 */
[----:B------:R-:W-:Y:S02]  /*9610*/  LOP3.LUT R28, RZ, R8, RZ, 0x33, !PT ;  /* 0x00000008ff1c7212 */ /* 0x000fe400078e33ff */
[----:B------:R-:W-:-:S05]  /*9620*/  MOV R4, R15 ;  /* 0x0000000f00047202 */ /* 0x000fca0000000f00 */
[----:B------:R-:W0:Y:S01]  /*9630*/  LDC R29, c[0x0][0x610] ;  /* 0x00018400ff1d7b82 */ /* 0x000e220000000800 */
[----:B---34-:R-:W-:Y:S05]  /*9640*/  @!P0 BRA `(.L_x_287) ;  /* 0x0000000000288947 */ /* 0x018fea0003800000 */
[----:B------:R-:W3:Y:S02]  /*9650*/  LDC R4, c[0x0][0x64c] ;  /* 0x00019300ff047b82 */ /* 0x000ee40000000800 */
[----:B---3--:R-:W-:-:S05]  /*9660*/  IADD3 R9, P0, R15, R4, RZ ;  /* 0x000000040f097210 */ /* 0x008fca0007f1e0ff */
[----:B------:R-:W-:-:S04]  /*9670*/  IMAD.X R11, RZ, RZ, R5, P0 ;  /* 0x000000ffff0b7224 */ /* 0x000fc800000e0605 */
[----:B------:R-:W-:-:S04]  /*9680*/  IMAD.WIDE.U32 R4, R11, R24, RZ ;  /* 0x000000180b047225 */ /* 0x000fc800078e00ff */
[----:B------:R-:W-:-:S04]  /*9690*/  IMAD.WIDE.U32 R6, P0, R9, R25, R4 ;  /* 0x0000001909067225 */ /* 0x000fc80007800004 */
[----:B------:R-:W-:Y:S01]  /*96a0*/  IMAD.WIDE.U32 R4, R9, R24, RZ ;  /* 0x0000001809047225 */ /* 0x000fe200078e00ff */
[----:B------:R-:W-:-:S03]  /*96b0*/  IADD3.X R9, RZ, RZ, RZ, P0, !PT ;  /* 0x000000ffff097210 */ /* 0x000fc600007fe4ff */
[----:B------:R-:W-:Y:S01]  /*96c0*/  IMAD.MOV.U32 R8, RZ, RZ, R7 ;  /* 0x000000ffff087224 */ /* 0x000fe200078e0007 */
[----:B------:R-:W-:-:S05]  /*96d0*/  IADD3 RZ, P0, R5, R6, RZ ;  /* 0x0000000605ff7210 */ /* 0x000fca0007f1e0ff */
[----:B------:R-:W-:-:S08]  /*96e0*/  IMAD.WIDE.U32.X R4, R11, R25, R8, P0 ;  /* 0x000000190b047225 */ /* 0x000fd000000e0408 */
.L_x_287:
[----:B------:R-:W-:Y:S01]  /*96f0*/  ISETP.NE.AND P0, PT, R2, 0x1, PT ;  /* 0x000000010200780c */ /* 0x000fe20003f05270 */
[----:B--2---:R-:W-:Y:S01]  /*9700*/  VIADD R7, R21, 0xffffffff ;  /* 0xffffffff15077836 */ /* 0x004fe20000000000 */
[----:B-1----:R-:W-:Y:S02]  /*9710*/  SHF.R.U64 R5, R4, R26, R5 ;  /* 0x0000001a04057219 */ /* 0x002fe40000001205 */
[----:B------:R-:W-:Y:S02]  /*9720*/  IADD3 R14, -R14, RZ, RZ ;  /* 0x000000ff0e0e7210 */ /* 0x000fe40007ffe1ff */
[----:B------:R-:W-:Y:S02]  /*9730*/  LOP3.LUT R4, R13, R28, RZ, 0xc0, !PT ;  /* 0x0000001c0d047212 */ /* 0x000fe400078ec0ff */
[----:B------:R-:W-:Y:S02]  /*9740*/  IADD3 R6, -R5, RZ, RZ ;  /* 0x000000ff05067210 */ /* 0x000fe40007ffe1ff */
[----:B------:R-:W-:Y:S01]  /*9750*/  LOP3.LUT R10, R10, R7, RZ, 0xc0, !PT ;  /* 0x000000070a0a7212 */ /* 0x000fe200078ec0ff */
[----:B------:R-:W-:Y:S01]  /*9760*/  IMAD R4, R22, R5, R4 ;  /* 0x0000000516047224 */ /* 0x000fe200078e0204 */
[----:B------:R-:W-:Y:S01]  /*9770*/  MOV R8, R12 ;  /* 0x0000000c00087202 */ /* 0x000fe20000000f00 */
[----:B------:R-:W-:-:S02]  /*9780*/  @P0 IMAD R23, R20, R14, R3 ;  /* 0x0000000e14170224 */ /* 0x000fc400078e0203 */
[----:B0-----:R-:W-:Y:S02]  /*9790*/  IMAD R3, R6, R27, R15 ;  /* 0x0000001b06037224 */ /* 0x001fe400078e020f */
[----:B------:R-:W-:Y:S02]  /*97a0*/  IMAD R7, R4, R29, R23 ;  /* 0x0000001d04077224 */ /* 0x000fe400078e0217 */
[----:B------:R-:W-:Y:S02]  /*97b0*/  IMAD R4, R3, R21, R10 ;  /* 0x0000001503047224 */ /* 0x000fe400078e020a */
[----:B------:R-:W-:-:S03]  /*97c0*/  IMAD.MOV.U32 R6, RZ, RZ, 0x1 ;  /* 0x00000001ff067424 */ /* 0x000fc600078e00ff */
[----:B------:R-:W-:Y:S02]  /*97d0*/  SEL R9, R4, R7, !P0 ;  /* 0x0000000704097207 */ /* 0x000fe40004000000 */
[----:B------:R-:W-:-:S07]  /*97e0*/  SEL R7, R7, R4, !P0 ;  /* 0x0000000407077207 */ /* 0x000fce0004000000 */
.L_x_285:
[----:B------:R-:W-:-:S08]  /*97f0*/  NOP ;  /* 0x0000000000007918 */ /* 0x000fd00000000000 */
[----:B------:R-:W0:-:S00]  /*9800*/  USETMAXREG.DEALLOC.CTAPOOL 0x28 ;  /* 0x00000028000079c8 */ /* 0x000e0000080e0500 */
[----:B0-----:R-:W-:-:S13]  /*9810*/  ISETP.NE.AND P0, PT, R0, RZ, PT ;  /* 0x000000ff0000720c */ /* 0x001fda0003f05270 */
[----:B------:R-:W-:Y:S05]  /*9820*/  @P0 EXIT ;  /* 0x000000000000094d */ /* 0x000fea0003800000 */
[----:B------:R-:W-:Y:S01]  /*9830*/  LOP3.LUT P0, RZ, R6, 0xff, RZ, 0xc0, !PT ;  /* 0x000000ff06ff7812 */ /* 0x000fe2000780c0ff */
[----:B------:R-:W-:Y:S01]  /*9840*/  IMAD.MOV.U32 R3, RZ, RZ, 0x1 ;  /* 0x00000001ff037424 */ /* 0x000fe200078e00ff */
[----:B------:R-:W-:-:S11]  /*9850*/  MOV R0, RZ ;  /* 0x000000ff00007202 */ /* 0x000fd60000000f00 */
[----:B------:R-:W-:Y:S05]  /*9860*/  @!P0 BRA `(.L_x_288) ;  /* 0x0000000c00648947 */ /* 0x000fea0003800000 */
[----:B------:R-:W0:Y:S01]  /*9870*/  LDC R0, c[0x0][0x28c] ;  /* 0x0000a300ff007b82 */ /* 0x000e220000000800 */
[----:B------:R-:W-:Y:S01]  /*9880*/  ULDC UR5, c[0x0][0x658] ;  /* 0x0001960000057ab9 */ /* 0x000fe20000000800 */
[----:B------:R-:W-:Y:S01]  /*9890*/  UMOV UR7, 0xffffffff ;  /* 0xffffffff00077882 */ /* 0x000fe20000000000 */
[----:B------:R-:W-:Y:S01]  /*98a0*/  ULDC UR6, c[0x0][0xc] ;  /* 0x0000030000067ab9 */ /* 0x000fe20000000800 */
[----:B------:R-:W-:Y:S01]  /*98b0*/  USHF.L.U32 UR9, UR7, UR5, URZ ;  /* 0x0000000507097299 */ /* 0x000fe2000800063f */
[C---:B------:R-:W-:Y:S01]  /*98c0*/  LOP3.LUT P2, RZ, R18.reuse, 0x7f, RZ, 0xc0, !PT ;  /* 0x0000007f12ff7812 */ /* 0x040fe2000784c0ff */
[----:B------:R-:W-:Y:S01]  /*98d0*/  UMOV UR8, 0x1 ;  /* 0x0000000100087882 */ /* 0x000fe20000000000 */
[----:B------:R-:W-:Y:S01]  /*98e0*/  ULDC UR7, c[0x0][0x10] ;  /* 0x0000040000077ab9 */ /* 0x000fe20000000800 */
[----:B------:R-:W-:Y:S01]  /*98f0*/  LOP3.LUT P0, RZ, R18, 0x1f, RZ, 0xc0, !PT ;  /* 0x0000001f12ff7812 */ /* 0x000fe2000780c0ff */
[----:B------:R-:W-:Y:S01]  /*9900*/  UIMAD.WIDE.U32 UR6, UR6, UR7, URZ ;  /* 0x00000007060672a5 */ /* 0x000fe2000f8e003f */
[----:B------:R-:W-:Y:S01]  /*9910*/  BSSY B0, `(.L_x_288) ;  /* 0x00000ce000007945 */ /* 0x000fe20003800000 */
[----:B------:R-:W-:Y:S01]  /*9920*/  USHF.L.U32 UR5, UR8, UR5, URZ ;  /* 0x0000000508057299 */ /* 0x000fe2000800063f */
[----:B------:R-:W-:Y:S01]  /*9930*/  MOV R11, 0x1 ;  /* 0x00000001000b7802 */ /* 0x000fe20000000f00 */
[----:B------:R-:W-:Y:S01]  /*9940*/  ULDC UR4, c[0x0][0x600] ;  /* 0x0001800000047ab9 */ /* 0x000fe20000000800 */
[----:B------:R-:W-:Y:S01]  /*9950*/  ULDC UR8, c[0x0][0x14] ;  /* 0x0000050000087ab9 */ /* 0x000fe20000000800 */
[----:B------:R-:W-:Y:S01]  /*9960*/  LOP3.LUT R18, R19, 0x2, RZ, 0xfc, !PT ;  /* 0x0000000213127812 */ /* 0x000fe200078efcff */
[----:B------:R-:W-:Y:S01]  /*9970*/  UIMAD.WIDE.U32 UR30, UR6, UR8, URZ ;  /* 0x00000008061e72a5 */ /* 0x000fe2000f8e003f */
[----:B------:R-:W-:Y:S01]  /*9980*/  PLOP3.LUT P0, PT, P0, P2, PT, 0x8a, 0x0 ;  /* 0x000000000000781c */ /* 0x000fe20000705172 */
[----:B------:R-:W-:-:S02]  /*9990*/  UIMAD UR7, UR7, UR8, URZ ;  /* 0x00000008070772a4 */ /* 0x000fc4000f8e023f */
[----:B------:R-:W-:Y:S02]  /*99a0*/  UIADD3 UR4, UR4, -0x1, URZ ;  /* 0xffffffff04047890 */ /* 0x000fe4000fffe03f */
[----:B------:R-:W-:Y:S01]  /*99b0*/  ULOP3.LUT UR6, URZ, UR9, URZ, 0x33, !UPT ;  /* 0x000000093f067292 */ /* 0x000fe2000f8e333f */
[----:B0-----:R-:W-:Y:S01]  /*99c0*/  VIADD R0, R0, 0x3f ;  /* 0x0000003f00007836 */ /* 0x001fe20000000000 */
[----:B------:R-:W-:Y:S01]  /*99d0*/  UIADD3 UR7, UR31, UR7, URZ ;  /* 0x000000071f077290 */ /* 0x000fe2000fffe03f */
[----:B------:R-:W-:-:S03]  /*99e0*/  ULDC.64 UR38, c[0x0][0x198] ;  /* 0x0000660000267ab9 */ /* 0x000fc60000000a00 */
[----:B------:R-:W-:-:S04]  /*99f0*/  SHF.R.S32.HI R3, RZ, 0x1f, R0 ;  /* 0x0000001fff037819 */ /* 0x000fc80000011400 */
[----:B------:R-:W-:Y:S02]  /*9a00*/  LEA.HI R3, R3, R0, RZ, 0x6 ;  /* 0x0000000003037211 */ /* 0x000fe400078f30ff */
[----:B------:R-:W-:Y:S02]  /*9a10*/  MOV R0, RZ ;  /* 0x000000ff00007202 */ /* 0x000fe40000000f00 */
[----:B------:R-:W-:Y:S01]  /*9a20*/  SHF.R.S32.HI R13, RZ, 0x6, R3 ;  /* 0x00000006ff0d7819 */ /* 0x000fe20000011403 */
[----:B------:R-:W-:-:S04]  /*9a30*/  IMAD.MOV.U32 R3, RZ, RZ, 0x1 ;  /* 0x00000001ff037424 */ /* 0x000fc800078e00ff */
[----:B------:R-:W-:-:S07]  /*9a40*/  VIADD R10, R13, 0x1 ;  /* 0x000000010d0a7836 */ /* 0x000fce0000000000 */
.L_x_300:
[----:B------:R-:W-:-:S03]  /*9a50*/  UMOV UR8, 0xffffffff ;  /* 0xffffffff00087882 */ /* 0x000fc60000000000 */
[----:B------:R-:W-:Y:S05]  /*9a60*/  BRA.DIV UR8, `(.L_x_289) ;  /* 0x0000000e08887947 */ /* 0x000fea000b800000 */
[----:B------:R-:W-:-:S13]  /*9a70*/  ELECT P6, URZ, PT ;  /* 0x00000000003f782f */ /* 0x000fda00038c0000 */
.L_x_309:
[----:B------:R-:W0:Y:S01]  /*9a80*/  LDC R4, c[0x0][0x28c] ;  /* 0x0000a300ff047b82 */ /* 0x000e220000000800 */
[----:B------:R-:W-:Y:S01]  /*9a90*/  BSSY B1, `(.L_x_290) ;  /* 0x0000043000017945 */ /* 0x000fe20003800000 */
[----:B0-----:R-:W-:-:S13]  /*9aa0*/  ISETP.LT.OR P6, PT, R4, 0x1, !P6 ;  /* 0x000000010400780c */ /* 0x001fda00077c1670 */
[----:B------:R-:W-:Y:S05]  /*9ab0*/  @P6 BRA `(.L_x_291) ;  /* 0x0000000400006947 */ /* 0x000fea0003800000 */
[----:B------:R-:W-:Y:S01]  /*9ac0*/  SHF.L.U32 R14, R7, 0x8, RZ ;  /* 0x00000008070e7819 */ /* 0x000fe200000006ff */
[----:B------:R-:W-:Y:S01]  /*9ad0*/  IMAD.SHL.U32 R15, R9, 0x80, RZ ;  /* 0x00000080090f7824 */ /* 0x000fe200078e00ff */
[----:B------:R-:W-:Y:S01]  /*9ae0*/  MOV R20, RZ ;  /* 0x000000ff00147202 */ /* 0x000fe20000000f00 */
[----:B------:R-:W-:Y:S01]  /*9af0*/  IMAD.MOV.U32 R4, RZ, RZ, R10 ;  /* 0x000000ffff047224 */ /* 0x000fe200078e000a */
[----:B------:R-:W-:Y:S01]  /*9b00*/  MOV R5, R3 ;  /* 0x0000000300057202 */ /* 0x000fe20000000f00 */
[----:B------:R-:W-:-:S07]  /*9b10*/  IMAD.MOV.U32 R6, RZ, RZ, R0 ;  /* 0x000000ffff067224 */ /* 0x000fce00078e0000 */
.L_x_295:
[----:B------:R-:W0:Y:S01]  /*9b20*/  S2R R12, SR_CgaCtaId ;  /* 0x00000000000c7919 */ /* 0x000e220000008800 */
[----:B------:R-:W-:Y:S01]  /*9b30*/  MOV R7, 0x400 ;  /* 0x0000040000077802 */ /* 0x000fe20000000f00 */
[----:B------:R-:W1:Y:S03]  /*9b40*/  @!P2 LDC R9, c[0x0][0x500] ;  /* 0x00014000ff09ab82 */ /* 0x000e660000000800 */
[----:B0-----:R-:W-:Y:S02]  /*9b50*/  LEA R21, R12, R7, 0x18 ;  /* 0x000000070c157211 */ /* 0x001fe400078ec0ff */
[----:B------:R-:W-:Y:S02]  /*9b60*/  SHF.L.U32 R7, R5, 0x1f, RZ ;  /* 0x0000001f05077819 */ /* 0x000fe400000006ff */
[----:B------:R-:W-:-:S04]  /*9b70*/  LEA R12, R6, R21, 0x3 ;  /* 0x00000015060c7211 */ /* 0x000fc800078e18ff */
[----:B------:R-:W0:Y:S02]  /*9b80*/  SYNCS.PHASECHK.TRANS64.TRYWAIT P1, [R12+URZ+0x10], R7 ;  /* 0x000010070c0075a7 */ /* 0x000e24000802017f */
[----:B01----:R-:W-:Y:S05]  /*9b90*/  @!P1 BRA `(.L_x_292) ;  /* 0x0000000c005c9947 */ /* 0x003fea0003800000 */
.L_x_310:
[----:B0-----:R-:W-:Y:S01]  /*9ba0*/  PRMT R7, R18, 0x9910, RZ ;  /* 0x0000991012077816 */ /* 0x001fe200000000ff */
[----:B------:R0:W-:Y:S03]  /*9bb0*/  @!P2 SYNCS.ARRIVE.TRANS64 RZ, [R12+URZ], R9 ;  /* 0x000000090cffa9a7 */ /* 0x0001e6000800003f */
[----:B------:R-:W-:-:S13]  /*9bc0*/  ISETP.NE.AND P1, PT, R7, 0x2, PT ;  /* 0x000000020700780c */ /* 0x000fda0003f25270 */
[----:B0-----:R-:W-:Y:S05]  /*9bd0*/  @P1 BRA `(.L_x_293) ;  /* 0x0000000000041947 */ /* 0x001fea0003800000 */
[----:B------:R-:W-:Y:S01]  /*9be0*/  BPT.TRAP 0x1 ;  /* 0x000000040000795c */ /* 0x000fe20000300000 */
.L_x_293:
[----:B------:R-:W-:Y:S05]  /*9bf0*/  @P0 BRA `(.L_x_294) ;  /* 0x0000000000040947 */ /* 0x000fea0003800000 */
[----:B------:R-:W-:Y:S01]  /*9c00*/  BPT.TRAP 0x1 ;  /* 0x000000040000795c */ /* 0x000fe20000300000 */
.L_x_294:
[C---:B------:R-:W-:Y:S01]  /*9c10*/  IMAD R7, R6.reuse, 0x10000, R21 ;  /* 0x0001000006077824 */ /* 0x040fe200078e0215 */
[----:B------:R-:W-:Y:S01]  /*9c20*/  LEA R21, R6, R21, 0xf ;  /* 0x0000001506157211 */ /* 0x000fe200078e78ff */
[----:B------:R-:W-:Y:S01]  /*9c30*/  UIADD3 UR14, UP0, UR38, 0xf0, URZ ;  /* 0x000000f0260e7890 */ /* 0x000fe2000ff1e03f */
[----:B------:R-:W-:Y:S01]  /*9c40*/  R2UR UR34, R20 ;  /* 0x00000000142272ca */ /* 0x000fe200000e0000 */
[----:B------:R-:W-:Y:S01]  /*9c50*/  UIADD3 UR40, UP1, UR38, 0x1f0, URZ ;  /* 0x000001f026287890 */ /* 0x000fe2000ff3e03f */
[----:B------:R-:W-:Y:S01]  /*9c60*/  R2UR UR24, R7 ;  /* 0x00000000071872ca */ /* 0x000fe200000e0000 */
[----:B------:R-:W-:Y:S01]  /*9c70*/  UIADD3.X UR15, URZ, UR39, URZ, UP0, !UPT ;  /* 0x000000273f0f7290 */ /* 0x000fe200087fe43f */
[----:B------:R-:W-:Y:S01]  /*9c80*/  R2UR UR8, R21 ;  /* 0x00000000150872ca */ /* 0x000fe200000e0000 */
[----:B------:R-:W-:Y:S01]  /*9c90*/  UIADD3.X UR41, URZ, UR39, URZ, UP1, !UPT ;  /* 0x000000273f297290 */ /* 0x000fe20008ffe43f */
[----:B------:R-:W-:Y:S01]  /*9ca0*/  R2UR UR33, R12 ;  /* 0x000000000c2172ca */ /* 0x000fe200000e0000 */
[----:B------:R-:W-:Y:S01]  /*9cb0*/  VIADD R6, R6, 0x1 ;  /* 0x0000000106067836 */ /* 0x000fe20000000000 */
[----:B------:R-:W-:Y:S01]  /*9cc0*/  R2UR UR36, R8 ;  /* 0x00000000082472ca */ /* 0x000fe200000e0000 */
[----:B------:R-:W-:Y:S01]  /*9cd0*/  UMOV UR22, 0x0 ;  /* 0x0000000000167882 */ /* 0x000fe20000000000 */
[----:B------:R-:W-:Y:S01]  /*9ce0*/  R2UR UR35, R14 ;  /* 0x000000000e2372ca */ /* 0x000fe200000e0000 */
[----:B------:R-:W-:Y:S01]  /*9cf0*/  UMOV UR23, 0x10000000 ;  /* 0x1000000000177882 */ /* 0x000fe20000000000 */
[----:B------:R-:W-:Y:S01]  /*9d00*/  IADD3 R4, R4, -0x1, RZ ;  /* 0xffffffff04047810 */ /* 0x000fe20007ffe0ff */
[----:B------:R-:W-:Y:S01]  /*9d10*/  UIADD3 UR26, UR34, 0x20, URZ ;  /* 0x00000020221a7890 */ /* 0x000fe2000fffe03f */
[----:B------:R-:W-:Y:S01]  /*9d20*/  R2UR UR19, R15 ;  /* 0x000000000f1372ca */ /* 0x000fe200000e0000 */
[----:B------:R-:W-:Y:S01]  /*9d30*/  UIADD3 UR32, UR24, 0x100, URZ ;  /* 0x0000010018207890 */ /* 0x000fe2000fffe03f */
[----:B------:R-:W-:Y:S01]  /*9d40*/  ISETP.GT.AND P3, PT, R4, 0x1, PT ;  /* 0x000000010400780c */ /* 0x000fe20003f64270 */
[----:B------:R-:W-:Y:S01]  /*9d50*/  UIADD3 UR24, UR24, 0x8100, URZ ;  /* 0x0000810018187890 */ /* 0x000fe2000fffe03f */
[----:B------:R-:W-:Y:S01]  /*9d60*/  ISETP.NE.AND P1, PT, R6, 0x2, PT ;  /* 0x000000020600780c */ /* 0x000fe20003f25270 */
[----:B------:R-:W-:Y:S01]  /*9d70*/  UIADD3 UR16, UR8, 0x20100, URZ ;  /* 0x0002010008107890 */ /* 0x000fe2000fffe03f */
[----:B------:R-:W-:Y:S01]  /*9d80*/  VIADD R20, R20, 0x40 ;  /* 0x0000004014147836 */ /* 0x000fe20000000000 */
[----:B------:R-:W-:Y:S01]  /*9d90*/  UIADD3 UR8, UR8, 0x24100, URZ ;  /* 0x0002410008087890 */ /* 0x000fe2000fffe03f */
[----:B------:R-:W-:Y:S01]  /*9da0*/  SEL R12, RZ, 0x1, P1 ;  /* 0x00000001ff0c7807 */ /* 0x000fe20000800000 */
[----:B------:R-:W-:Y:S01]  /*9db0*/  UMOV UR25, UR33 ;  /* 0x0000002100197c82 */ /* 0x000fe20008000000 */
[----:B------:R-:W-:Y:S01]  /*9dc0*/  UMOV UR28, UR36 ;  /* 0x00000024001c7c82 */ /* 0x000fe20008000000 */
[----:B------:R-:W-:Y:S01]  /*9dd0*/  UMOV UR27, UR35 ;  /* 0x00000023001b7c82 */ /* 0x000fe20008000000 */
[----:B------:R-:W-:Y:S01]  /*9de0*/  UMOV UR17, UR33 ;  /* 0x0000002100117c82 */ /* 0x000fe20008000000 */
[----:B------:R-:W-:Y:S01]  /*9df0*/  UMOV UR18, UR34 ;  /* 0x0000002200127c82 */ /* 0x000fe20008000000 */
[----:B------:R-:W-:Y:S01]  /*9e00*/  UMOV UR20, UR36 ;  /* 0x0000002400147c82 */ /* 0x000fe20008000000 */
[----:B------:R0:W-:Y:S01]  /*9e10*/  UTMALDG.3D [UR32], [UR14], desc[UR22] ;  /* 0x000016200e0075b4 */ /* 0x0001e20008011000 */
[----:B------:R-:W-:Y:S01]  /*9e20*/  UMOV UR9, UR33 ;  /* 0x0000002100097c82 */ /* 0x000fe20008000000 */
[----:B------:R-:W-:Y:S01]  /*9e30*/  UMOV UR11, UR19 ;  /* 0x00000013000b7c82 */ /* 0x000fe20008000000 */
[----:B------:R-:W-:Y:S01]  /*9e40*/  UMOV UR12, UR36 ;  /* 0x00000024000c7c82 */ /* 0x000fe20008000000 */
[----:B------:R-:W-:Y:S01]  /*9e50*/  UMOV UR10, UR26 ;  /* 0x0000001a000a7c82 */ /* 0x000fe20008000000 */
[----:B------:R-:W-:-:S02]  /*9e60*/  LOP3.LUT R5, R5, R12, RZ, 0x3c, !PT ;  /* 0x0000000c05057212 */ /* 0x000fc400078e3cff */
[----:B------:R-:W-:Y:S01]  /*9e70*/  SEL R6, R6, RZ, P1 ;  /* 0x000000ff06067207 */ /* 0x000fe20000800000 */
[----:B------:R0:W-:Y:S01]  /*9e80*/  UTMALDG.3D [UR24], [UR14], desc[UR22] ;  /* 0x000016180e0075b4 */ /* 0x0001e20008011000 */
[----:B------:R0:W-:Y:S01]  /*9e90*/  UTMALDG.3D [UR16], [UR40], desc[UR22] ;  /* 0x00001610280075b4 */ /* 0x0001e20008011000 */
[----:B------:R0:W-:Y:S02]  /*9ea0*/  UTMALDG.3D [UR8], [UR40], desc[UR22] ;  /* 0x00001608280075b4 */ /* 0x0001e40008011000 */
[----:B0-----:R-:W-:Y:S05]  /*9eb0*/  @P3 BRA `(.L_x_295) ;  /* 0xfffffffc00183947 */ /* 0x001fea000383ffff */
.L_x_291:
[----:B------:R-:W-:Y:S05]  /*9ec0*/  BSYNC B1 ;  /* 0x0000000000017941 */ /* 0x000fea0003800000 */
.L_x_290:
[----:B------:R-:W-:Y:S01]  /*9ed0*/  LOP3.LUT P3, RZ, R11, 0xff, RZ, 0xc0, !PT ;  /* 0x000000ff0bff7812 */ /* 0x000fe2000786c0ff */
[----:B------:R-:W-:Y:S01]  /*9ee0*/  ULDC.64 UR8, c[0x0][0x650] ;  /* 0x0001940000087ab9 */ /* 0x000fe20000000a00 */
[----:B------:R-:W-:Y:S01]  /*9ef0*/  IADD3 R0, R13, R0, RZ ;  /* 0x000000000d007210 */ /* 0x000fe20007ffe0ff */
[----:B------:R-:W-:Y:S01]  /*9f00*/  BSSY B1, `(.L_x_296) ;  /* 0x000006c000017945 */ /* 0x000fe20003800000 */
[----:B------:R-:W-:Y:S01]  /*9f10*/  IADD3 R16, P4, R16, UR30, RZ ;  /* 0x0000001e10107c10 */ /* 0x000fe2000ff9e0ff */
[----:B------:R-:W-:Y:S01]  /*9f20*/  IMAD.MOV.U32 R7, RZ, RZ, -0x1 ;  /* 0xffffffffff077424 */ /* 0x000fe200078e00ff */
[----:B------:R-:W-:Y:S01]  /*9f30*/  SHF.R.U32.HI R4, RZ, 0x1, R0 ;  /* 0x00000001ff047819 */ /* 0x000fe20000011600 */
[----:B------:R-:W-:Y:S01]  /*9f40*/  IMAD.MOV.U32 R8, RZ, RZ, -0x1 ;  /* 0xffffffffff087424 */ /* 0x000fe200078e00ff */
[----:B------:R-:W-:Y:S02]  /*9f50*/  ISETP.GT.U32.AND P1, PT, R0, 0x1, PT ;  /* 0x000000010000780c */ /* 0x000fe40003f24070 */
[----:B------:R-:W-:-:S02]  /*9f60*/  LOP3.LUT R4, R4, 0x1, RZ, 0xc0, !PT ;  /* 0x0000000104047812 */ /* 0x000fc400078ec0ff */
[----:B------:R-:W-:Y:S01]  /*9f70*/  ISETP.LT.U32.AND P1, PT, R13, 0x2, P1 ;  /* 0x000000020d00780c */ /* 0x000fe20000f21070 */
[----:B------:R-:W0:Y:S01]  /*9f80*/  @P3 S2R R6, SR_CgaCtaId ;  /* 0x0000000000063919 */ /* 0x000e220000008800 */
[----:B------:R-:W-:Y:S02]  /*9f90*/  @P3 MOV R5, 0x400 ;  /* 0x0000040000053802 */ /* 0x000fe40000000f00 */
[----:B------:R-:W-:Y:S02]  /*9fa0*/  IADD3.X R17, R17, UR7, RZ, P4, !PT ;  /* 0x0000000711117c10 */ /* 0x000fe4000a7fe4ff */
[----:B------:R-:W-:Y:S02]  /*9fb0*/  ISETP.GE.U32.AND P4, PT, R16, UR8, PT ;  /* 0x0000000810007c0c */ /* 0x000fe4000bf86070 */
[----:B------:R-:W-:Y:S02]  /*9fc0*/  MOV R9, 0xffffffff ;  /* 0xffffffff00097802 */ /* 0x000fe40000000f00 */
[----:B------:R-:W-:-:S02]  /*9fd0*/  LOP3.LUT R0, R0, 0x1, RZ, 0xc0, !PT ;  /* 0x0000000100007812 */ /* 0x000fc400078ec0ff */
[----:B------:R-:W-:Y:S02]  /*9fe0*/  PRMT R11, RZ, 0x7610, R11 ;  /* 0x00007610ff0b7816 */ /* 0x000fe4000000000b */
[----:B0-----:R-:W-:-:S04]  /*9ff0*/  @P3 LEA R5, R6, R5, 0x18 ;  /* 0x0000000506053211 */ /* 0x001fc800078ec0ff */
[----:B------:R0:W-:Y:S01]  /*a000*/  @P3 SYNCS.ARRIVE.TRANS64.A1T0 RZ, [R5+URZ+0x38], RZ ;  /* 0x000038ff05ff39a7 */ /* 0x0001e2000810003f */
[----:B------:R-:W-:Y:S02]  /*a010*/  ISETP.NE.U32.AND P3, PT, R4, 0x1, PT ;  /* 0x000000010400780c */ /* 0x000fe40003f65070 */
[----:B------:R-:W-:Y:S02]  /*a020*/  SEL R4, RZ, 0x1, !P1 ;  /* 0x00000001ff047807 */ /* 0x000fe40004800000 */
[----:B------:R-:W-:Y:S02]  /*a030*/  ISETP.GE.U32.AND.EX P1, PT, R17, UR9, PT, P4 ;  /* 0x0000000911007c0c */ /* 0x000fe4000bf26140 */
[----:B------:R-:W-:-:S04]  /*a040*/  ISETP.GT.U32.AND P3, PT, R13, 0x1, !P3 ;  /* 0x000000010d00780c */ /* 0x000fc80005f64070 */
[----:B0-----:R-:W-:-:S04]  /*a050*/  SEL R5, RZ, 0x1, !P3 ;  /* 0x00000001ff057807 */ /* 0x001fc80005800000 */
[--C-:B------:R-:W-:Y:S02]  /*a060*/  LOP3.LUT R3, R5, R3, R4.reuse, 0x96, !PT ;  /* 0x0000000305037212 */ /* 0x100fe400078e9604 */
[----:B------:R-:W-:Y:S01]  /*a070*/  PRMT R4, RZ, 0x7610, R4 ;  /* 0x00007610ff047816 */ /* 0x000fe20000000004 */
[----:B------:R-:W-:Y:S06]  /*a080*/  @P1 BRA `(.L_x_297) ;  /* 0x00000004004c1947 */ /* 0x000fec0003800000 */
[----:B------:R-:W-:Y:S01]  /*a090*/  ULDC.64 UR8, c[0x0][0x628] ;  /* 0x00018a0000087ab9 */ /* 0x000fe20000000a00 */
[----:B------:R-:W0:Y:S01]  /*a0a0*/  S2R R14, SR_CTAID.X ;  /* 0x00000000000e7919 */ /* 0x000e220000002500 */
[----:B------:R-:W-:Y:S01]  /*a0b0*/  ISETP.NE.U32.AND P1, PT, RZ, UR8, PT ;  /* 0x00000008ff007c0c */ /* 0x000fe2000bf25070 */
[----:B------:R-:W-:Y:S01]  /*a0c0*/  ULDC UR11, c[0x0][0x630] ;  /* 0x00018c00000b7ab9 */ /* 0x000fe20000000800 */
[----:B------:R-:W-:Y:S01]  /*a0d0*/  MOV R4, R16 ;  /* 0x0000001000047202 */ /* 0x000fe20000000f00 */
[----:B------:R-:W1:Y:S01]  /*a0e0*/  S2R R12, SR_CTAID.Y ;  /* 0x00000000000c7919 */ /* 0x000e620000002600 */
[----:B------:R-:W-:Y:S01]  /*a0f0*/  ISETP.NE.AND.EX P1, PT, RZ, UR9, PT, P1 ;  /* 0x00000009ff007c0c */ /* 0x000fe2000bf25310 */
[----:B------:R-:W-:-:S12]  /*a100*/  IMAD.MOV.U32 R5, RZ, RZ, R17 ;  /* 0x000000ffff057224 */ /* 0x000fd800078e0011 */
[----:B------:R-:W-:Y:S05]  /*a110*/  @!P1 BRA `(.L_x_298) ;  /* 0x0000000000289947 */ /* 0x000fea0003800000 */
[----:B------:R-:W-:Y:S02]  /*a120*/  ULDC UR10, c[0x0][0x634] ;  /* 0x00018d00000a7ab9 */ /* 0x000fe40000000800 */
[----:B------:R-:W-:-:S04]  /*a130*/  IADD3 R9, P1, R16, UR10, RZ ;  /* 0x0000000a10097c10 */ /* 0x000fc8000ff3e0ff */
[----:B------:R-:W-:-:S05]  /*a140*/  IADD3.X R15, RZ, R17, RZ, P1, !PT ;  /* 0x00000011ff0f7210 */ /* 0x000fca0000ffe4ff */
[----:B------:R-:W-:-:S04]  /*a150*/  IMAD.WIDE.U32 R6, R15, UR8, RZ ;  /* 0x000000080f067c25 */ /* 0x000fc8000f8e00ff */
[----:B------:R-:W-:-:S04]  /*a160*/  IMAD.WIDE.U32 R6, P1, R9, UR9, R6 ;  /* 0x0000000909067c25 */ /* 0x000fc8000f820006 */
[----:B------:R-:W-:Y:S01]  /*a170*/  IMAD.WIDE.U32 R8, R9, UR8, RZ ;  /* 0x0000000809087c25 */ /* 0x000fe2000f8e00ff */
[----:B------:R-:W-:-:S03]  /*a180*/  MOV R4, R7 ;  /* 0x0000000700047202 */ /* 0x000fc60000000f00 */
[----:B------:R-:W-:Y:S01]  /*a190*/  IMAD.X R5, RZ, RZ, RZ, P1 ;  /* 0x000000ffff057224 */ /* 0x000fe200008e06ff */
[----:B------:R-:W-:-:S05]  /*a1a0*/  IADD3 RZ, P1, R9, R6, RZ ;  /* 0x0000000609ff7210 */ /* 0x000fca0007f3e0ff */
[----:B------:R-:W-:-:S08]  /*a1b0*/  IMAD.WIDE.U32.X R4, R15, UR9, R4, P1 ;  /* 0x000000090f047c25 */ /* 0x000fd000088e0404 */
.L_x_298:
[--C-:B------:R-:W-:Y:S01]  /*a1c0*/  SHF.R.U64 R8, R4, UR11, R5.reuse ;  /* 0x0000000b04087c19 */ /* 0x100fe20008001205 */
[----:B------:R-:W-:Y:S01]  /*a1d0*/  ULDC.64 UR8, c[0x0][0x620] ;  /* 0x0001880000087ab9 */ /* 0x000fe20000000a00 */
[----:B------:R-:W-:Y:S01]  /*a1e0*/  SHF.R.U32.HI R4, RZ, UR11, R5 ;  /* 0x0000000bff047c19 */ /* 0x000fe20008011605 */
[----:B------:R-:W2:Y:S01]  /*a1f0*/  LDC R25, c[0x0][0x144] ;  /* 0x00005100ff197b82 */ /* 0x000ea20000000800 */
[----:B------:R-:W-:Y:S01]  /*a200*/  IADD3 R7, P1, RZ, -R8, RZ ;  /* 0x80000008ff077210 */ /* 0x000fe20007f3e0ff */
[----:B------:R-:W-:Y:S01]  /*a210*/  ULDC.64 UR12, c[0x0][0x640] ;  /* 0x00019000000c7ab9 */ /* 0x000fe20000000a00 */
[----:B0-----:R-:W-:Y:S01]  /*a220*/  I2FP.F32.U32 R9, R14 ;  /* 0x0000000e00097245 */ /* 0x001fe20000201000 */
[----:B------:R-:W-:Y:S02]  /*a230*/  ULDC UR10, c[0x0][0x608] ;  /* 0x00018200000a7ab9 */ /* 0x000fe40000000800 */
[----:B------:R-:W-:Y:S01]  /*a240*/  IMAD.X R4, RZ, RZ, ~R4, P1 ;  /* 0x000000ffff047224 */ /* 0x000fe200008e0e04 */
[----:B------:R-:W-:Y:S01]  /*a250*/  ISETP.NE.U32.AND P1, PT, RZ, UR12, PT ;  /* 0x0000000cff007c0c */ /* 0x000fe2000bf25070 */
[----:B------:R-:W0:Y:S02]  /*a260*/  LDC R21, c[0x0][0x148] ;  /* 0x00005200ff157b82 */ /* 0x000e240000000800 */
[----:B------:R-:W-:Y:S01]  /*a270*/  IMAD R6, R4, UR8, RZ ;  /* 0x0000000804067c24 */ /* 0x000fe2000f8e02ff */
[----:B------:R-:W-:Y:S01]  /*a280*/  ISETP.NE.AND.EX P1, PT, RZ, UR13, PT, P1 ;  /* 0x0000000dff007c0c */ /* 0x000fe2000bf25310 */
[----:B------:R-:W-:Y:S01]  /*a290*/  IMAD.WIDE.U32 R4, R7, UR8, R16 ;  /* 0x0000000807047c25 */ /* 0x000fe2000f8e0010 */
[----:B------:R-:W-:-:S03]  /*a2a0*/  ULDC UR8, c[0x0][0x150] ;  /* 0x0000540000087ab9 */ /* 0x000fc60000000800 */
[----:B------:R-:W-:Y:S02]  /*a2b0*/  IMAD R7, R7, UR9, R6 ;  /* 0x0000000907077c24 */ /* 0x000fe4000f8e0206 */
[----:B------:R-:W-:Y:S01]  /*a2c0*/  FMUL R6, R9, UR8 ;  /* 0x0000000809067c20 */ /* 0x000fe20008400000 */
[----:B------:R-:W-:Y:S01]  /*a2d0*/  ULDC UR8, c[0x0][0x618] ;  /* 0x0001860000087ab9 */ /* 0x000fe20000000800 */
[----:B------:R-:W-:Y:S01]  /*a2e0*/  ULDC UR9, c[0x0][0x154] ;  /* 0x0000550000097ab9 */ /* 0x000fe20000000800 */
[----:B------:R-:W-:-:S03]  /*a2f0*/  IADD3 R5, R5, R7, RZ ;  /* 0x0000000705057210 */ /* 0x000fc60007ffe0ff */
[----:B------:R-:W3:Y:S01]  /*a300*/  F2I.U32.TRUNC.NTZ R6, R6 ;  /* 0x0000000600067305 */ /* 0x000ee2000020f000 */
[----:B------:R-:W-:Y:S02]  /*a310*/  SHF.R.U64 R9, R4, UR8, R5 ;  /* 0x0000000804097c19 */ /* 0x000fe40008001205 */
[----:B-1----:R-:W-:-:S05]  /*a320*/  I2FP.F32.U32 R4, R12 ;  /* 0x0000000c00047245 */ /* 0x002fca0000201000 */
[----:B------:R-:W-:Y:S01]  /*a330*/  FMUL R22, R4, UR9 ;  /* 0x0000000904167c20 */ /* 0x000fe20008400000 */
[----:B------:R-:W-:Y:S01]  /*a340*/  SHF.R.U32.HI R4, RZ, UR8, R5 ;  /* 0x00000008ff047c19 */ /* 0x000fe20008011605 */
[----:B------:R-:W-:-:S03]  /*a350*/  ULDC UR8, c[0x0][0x658] ;  /* 0x0001960000087ab9 */ /* 0x000fc60000000800 */
[--C-:B------:R-:W-:Y:S01]  /*a360*/  SHF.R.U32.HI R5, RZ, UR10, R4.reuse ;  /* 0x0000000aff057c19 */ /* 0x100fe20008011604 */
[----:B------:R-:W1:Y:S01]  /*a370*/  F2I.U32.TRUNC.NTZ R22, R22 ;  /* 0x0000001600167305 */ /* 0x000e62000020f000 */
[----:B------:R-:W-:Y:S01]  /*a380*/  SHF.R.U64 R20, R9, UR10, R4 ;  /* 0x0000000a09147c19 */ /* 0x000fe20008001204 */
[----:B---3--:R-:W-:Y:S01]  /*a390*/  IMAD.MOV R6, RZ, RZ, -R6 ;  /* 0x000000ffff067224 */ /* 0x008fe200078e0a06 */
[--C-:B------:R-:W-:Y:S02]  /*a3a0*/  SHF.R.U32.HI R23, RZ, UR8, R5.reuse ;  /* 0x00000008ff177c19 */ /* 0x100fe40008011605 */
[----:B------:R-:W-:Y:S01]  /*a3b0*/  SHF.R.U64 R15, R20, UR8, R5 ;  /* 0x00000008140f7c19 */ /* 0x000fe20008001205 */
[----:B--2---:R-:W-:Y:S02]  /*a3c0*/  IMAD R14, R25, R6, R14 ;  /* 0x00000006190e7224 */ /* 0x004fe400078e020e */
[----:B------:R-:W-:Y:S01]  /*a3d0*/  IMAD.MOV.U32 R5, RZ, RZ, R23 ;  /* 0x000000ffff057224 */ /* 0x000fe200078e0017 */
[----:B------:R-:W-:Y:S01]  /*a3e0*/  MOV R4, R15 ;  /* 0x0000000f00047202 */ /* 0x000fe20000000f00 */
[----:B------:R-:W-:Y:S06]  /*a3f0*/  @!P1 BRA `(.L_x_299) ;  /* 0x0000000000289947 */ /* 0x000fec0003800000 */
[----:B------:R-:W-:Y:S02]  /*a400*/  ULDC UR8, c[0x0][0x64c] ;  /* 0x0001930000087ab9 */ /* 0x000fe40000000800 */
[----:B------:R-:W-:-:S04]  /*a410*/  IADD3 R5, P1, R15, UR8, RZ ;  /* 0x000000080f057c10 */ /* 0x000fc8000ff3e0ff */
[----:B------:R-:W-:-:S05]  /*a420*/  IADD3.X R23, RZ, R23, RZ, P1, !PT ;  /* 0x00000017ff177210 */ /* 0x000fca0000ffe4ff */
[----:B------:R-:W-:-:S04]  /*a430*/  IMAD.WIDE.U32 R6, R23, UR12, RZ ;  /* 0x0000000c17067c25 */ /* 0x000fc8000f8e00ff */
[----:B------:R-:W-:-:S04]  /*a440*/  IMAD.WIDE.U32 R6, P1, R5, UR13, R6 ;  /* 0x0000000d05067c25 */ /* 0x000fc8000f820006 */
[----:B------:R-:W-:Y:S01]  /*a450*/  IMAD.WIDE.U32 R4, R5, UR12, RZ ;  /* 0x0000000c05047c25 */ /* 0x000fe2000f8e00ff */
[----:B------:R-:W-:-:S04]  /*a460*/  MOV R4, R7 ;  /* 0x0000000700047202 */ /* 0x000fc80000000f00 */
[----:B------:R-:W-:Y:S01]  /*a470*/  IADD3 RZ, P3, R5, R6, RZ ;  /* 0x0000000605ff7210 */ /* 0x000fe20007f7e0ff */
[----:B------:R-:W-:-:S04]  /*a480*/  IMAD.X R5, RZ, RZ, RZ, P1 ;  /* 0x000000ffff057224 */ /* 0x000fc800008e06ff */
[----:B------:R-:W-:-:S08]  /*a490*/  IMAD.WIDE.U32.X R4, R23, UR13, R4, P3 ;  /* 0x0000000d17047c25 */ /* 0x000fd000098e0404 */
.L_x_299:
[----:B------:R-:W-:Y:S01]  /*a4a0*/  ISETP.NE.AND P1, PT, R2, 0x1, PT ;  /* 0x000000010200780c */ /* 0x000fe20003f25270 */
[----:B------:R-:W-:Y:S01]  /*a4b0*/  ULDC UR8, c[0x0][0x648] ;  /* 0x0001920000087ab9 */ /* 0x000fe20000000800 */
[----:B------:R-:W-:Y:S01]  /*a4c0*/  LOP3.LUT R20, R20, UR6, RZ, 0xc0, !PT ;  /* 0x0000000614147c12 */ /* 0x000fe2000f8ec0ff */
[----:B-1----:R-:W-:Y:S01]  /*a4d0*/  IMAD.MOV R22, RZ, RZ, -R22 ;  /* 0x000000ffff167224 */ /* 0x002fe200078e0a16 */
[----:B------:R-:W-:Y:S01]  /*a4e0*/  SHF.R.U64 R5, R4, UR8, R5 ;  /* 0x0000000804057c19 */ /* 0x000fe20008001205 */
[----:B------:R-:W-:Y:S01]  /*a4f0*/  ULDC UR8, c[0x0][0x638] ;  /* 0x00018e0000087ab9 */ /* 0x000fe20000000800 */
[----:B------:R-:W-:Y:S01]  /*a500*/  LOP3.LUT R6, R9, UR4, RZ, 0xc0, !PT ;  /* 0x0000000409067c12 */ /* 0x000fe2000f8ec0ff */
[----:B------:R-:W-:Y:S01]  /*a510*/  ULDC UR9, c[0x0][0x610] ;  /* 0x0001840000097ab9 */ /* 0x000fe20000000800 */
[C---:B------:R-:W-:Y:S01]  /*a520*/  IADD3 R4, -R5.reuse, RZ, RZ ;  /* 0x000000ff05047210 */ /* 0x040fe20007ffe1ff */
[----:B------:R-:W-:-:S04]  /*a530*/  IMAD R5, R5, UR5, R20 ;  /* 0x0000000505057c24 */ /* 0x000fc8000f8e0214 */
[----:B0-----:R-:W-:Y:S02]  /*a540*/  @P1 IMAD R14, R21, R22, R12 ;  /* 0x00000016150e1224 */ /* 0x001fe400078e020c */
[----:B------:R-:W-:Y:S01]  /*a550*/  IMAD R15, R4, UR8, R15 ;  /* 0x00000008040f7c24 */ /* 0x000fe2000f8e020f */
[----:B------:R-:W-:Y:S01]  /*a560*/  ULDC UR8, c[0x0][0x600] ;  /* 0x0001800000087ab9 */ /* 0x000fe20000000800 */
[----:B------:R-:W-:Y:S02]  /*a570*/  IMAD R14, R5, UR9, R14 ;  /* 0x00000009050e7c24 */ /* 0x000fe4000f8e020e */
[----:B------:R-:W-:Y:S02]  /*a580*/  IMAD R15, R15, UR8, R6 ;  /* 0x000000080f0f7c24 */ /* 0x000fe4000f8e0206 */
[----:B------:R-:W-:-:S03]  /*a590*/  IMAD.MOV.U32 R4, RZ, RZ, 0x1 ;  /* 0x00000001ff047424 */ /* 0x000fc600078e00ff */
[----:B------:R-:W-:Y:S02]  /*a5a0*/  SEL R9, R15, R14, !P1 ;  /* 0x0000000e0f097207 */ /* 0x000fe40004800000 */
[----:B------:R-:W-:-:S07]  /*a5b0*/  SEL R7, R14, R15, !P1 ;  /* 0x0000000f0e077207 */ /* 0x000fce0004800000 */
.L_x_297:
[----:B------:R-:W-:Y:S05]  /*a5c0*/  BSYNC B1 ;  /* 0x0000000000017941 */ /* 0x000fea0003800000 */
.L_x_296:
[----:B------:R-:W-:-:S13]  /*a5d0*/  LOP3.LUT P1, RZ, R4, 0xff, RZ, 0xc0, !PT ;  /* 0x000000ff04ff7812 */ /* 0x000fda000782c0ff */
[----:B------:R-:W-:Y:S05]  /*a5e0*/  @P1 BRA `(.L_x_300) ;  /* 0xfffffff400181947 */ /* 0x000fea000383ffff */
[----:B------:R-:W-:Y:S05]  /*a5f0*/  BSYNC B0 ;  /* 0x0000000000007941 */ /* 0x000fea0003800000 */
.L_x_288:
[----:B------:R-:W-:-:S03]  /*a600*/  UMOV UR8, 0xffffffff ;  /* 0xffffffff00087882 */ /* 0x000fc60000000000 */
[----:B------:R-:W-:Y:S05]  /*a610*/  BRA.DIV UR8, `(.L_x_301) ;  /* 0x0000000208d07947 */ /* 0x000fea000b800000 */
[----:B------:R-:W-:-:S13]  /*a620*/  ELECT P6, URZ, PT ;  /* 0x00000000003f782f */ /* 0x000fda00038c0000 */
.L_x_313:
[----:B------:R-:W-:Y:S04]  /*a630*/  BSSY B0, `(.L_x_302) ;  /* 0x0000019000007945 */ /* 0x000fe80003800000 */
[----:B------:R-:W-:Y:S05]  /*a640*/  @!P6 BRA `(.L_x_303) ;  /* 0x00000000005ce947 */ /* 0x000fea0003800000 */
[----:B------:R-:W-:-:S04]  /*a650*/  LOP3.LUT R19, R19, 0x2, RZ, 0xfc, !PT ;  /* 0x0000000213137812 */ /* 0x000fc800078efcff */
[----:B------:R-:W-:-:S13]  /*a660*/  ISETP.NE.AND P0, PT, R19, 0x3, PT ;  /* 0x000000031300780c */ /* 0x000fda0003f05270 */
[----:B------:R-:W-:Y:S05]  /*a670*/  @!P0 BRA `(.L_x_304) ;  /* 0x0000000000048947 */ /* 0x000fea0003800000 */
[----:B------:R-:W-:Y:S01]  /*a680*/  BPT.TRAP 0x1 ;  /* 0x000000040000795c */ /* 0x000fe20000300000 */
.L_x_304:
[----:B------:R-:W0:Y:S01]  /*a690*/  S2R R5, SR_CgaCtaId ;  /* 0x0000000000057919 */ /* 0x000e220000008800 */
[----:B------:R-:W-:Y:S02]  /*a6a0*/  MOV R2, 0x400 ;  /* 0x0000040000027802 */ /* 0x000fe40000000f00 */
[----:B------:R-:W-:Y:S02]  /*a6b0*/  SHF.L.U32 R4, R3, 0x1f, RZ ;  /* 0x0000001f03047819 */ /* 0x000fe400000006ff */
[----:B0-----:R-:W-:-:S04]  /*a6c0*/  LEA R5, R5, R2, 0x18 ;  /* 0x0000000205057211 */ /* 0x001fc800078ec0ff */
[----:B------:R-:W-:-:S05]  /*a6d0*/  IADD3 R5, R5, 0x10, RZ ;  /* 0x0000001005057810 */ /* 0x000fca0007ffe0ff */
[C---:B------:R-:W-:Y:S01]  /*a6e0*/  IMAD R7, R0.reuse, 0x8, R5 ;  /* 0x0000000800077824 */ /* 0x040fe200078e0205 */
[----:B------:R-:W-:-:S03]  /*a6f0*/  IADD3 R0, R0, 0x1, RZ ;  /* 0x0000000100007810 */ /* 0x000fc60007ffe0ff */
[----:B------:R-:W0:Y:S01]  /*a700*/  SYNCS.PHASECHK.TRANS64.TRYWAIT P0, [R7+URZ], R4 ;  /* 0x00000004070075a7 */ /* 0x000e22000800017f */
[----:B------:R-:W-:-:S04]  /*a710*/  ISETP.NE.AND P1, PT, R0, 0x2, PT ;  /* 0x000000020000780c */ /* 0x000fc80003f25270 */
[----:B------:R-:W-:Y:S02]  /*a720*/  SEL R2, RZ, 0x1, P1 ;  /* 0x00000001ff027807 */ /* 0x000fe40000800000 */
[----:B------:R-:W-:Y:S02]  /*a730*/  SEL R0, R0, RZ, P1 ;  /* 0x000000ff00007207 */ /* 0x000fe40000800000 */
[----:B------:R-:W-:Y:S01]  /*a740*/  LOP3.LUT R2, R3, R2, RZ, 0x3c, !PT ;  /* 0x0000000203027212 */ /* 0x000fe200078e3cff */
[----:B0-----:R-:W-:Y:S06]  /*a750*/  @!P0 BRA `(.L_x_305) ;  /* 0x0000000000a08947 */ /* 0x001fec0003800000 */
.L_x_314:
[----:B------:R-:W-:Y:S01]  /*a760*/  IMAD R5, R0, 0x8, R5 ;  /* 0x0000000800057824 */ /* 0x000fe200078e0205 */
[----:B------:R-:W-:-:S07]  /*a770*/  SHF.L.U32 R0, R2, 0x1f, RZ ;  /* 0x0000001f02007819 */ /* 0x000fce00000006ff */
.L_x_306:
[----:B-1----:R1:W2:Y:S02]  /*a780*/  SYNCS.PHASECHK.TRANS64.TRYWAIT P0, [R5+URZ], R0 ;  /* 0x00000000050075a7 */ /* 0x0022a4000800017f */
[----:B--2---:R-:W-:Y:S05]  /*a790*/  @!P0 NANOSLEEP.SYNCS 0x989680 ;  /* 0x009896800000895d */ /* 0x004fea0003900000 */
[----:B------:R-:W2:Y:S02]  /*a7a0*/  @!P0 SYNCS.PHASECHK.TRANS64 P0, [R5+URZ], R0 ;  /* 0x00000000050085a7 */ /* 0x000ea4000800007f */
[----:B--2---:R-:W-:Y:S05]  /*a7b0*/  @!P0 BRA `(.L_x_306) ;  /* 0xfffffffc00f08947 */ /* 0x004fea000383ffff */
.L_x_303:
[----:B------:R-:W-:Y:S05]  /*a7c0*/  BSYNC B0 ;  /* 0x0000000000007941 */ /* 0x000fea0003800000 */
.L_x_302:
[----:B------:R-:W-:Y:S05]  /*a7d0*/  EXIT ;  /* 0x000000000000794d */ /* 0x000fea0003800000 */
.L_x_17:
[----:B---3--:R3:W4:Y:S02]  /*a7e0*/  SYNCS.PHASECHK.TRANS64.TRYWAIT P1, [R3+URZ], R0 ;  /* 0x00000000030075a7 */ /* 0x008724000802017f */
[----:B----4-:R-:W-:Y:S05]  /*a7f0*/  @!P1 NANOSLEEP.SYNCS 0x989680 ;  /* 0x009896800000995d */ /* 0x010fea0003900000 */
[----:B------:R-:W4:Y:S02]  /*a800*/  @!P1 SYNCS.PHASECHK.TRANS64 P1, [R3+URZ], R0 ;  /* 0x00000000030095a7 */ /* 0x000f24000802007f */
[----:B----4-:R-:W-:Y:S05]  /*a810*/  @!P1 BRA `(.L_x_17) ;  /* 0xfffffffc00f09947 */ /* 0x010fea000383ffff */
[----:B------:R-:W-:Y:S05]  /*a820*/  BRA `(.L_x_16) ;  /* 0xffffff6800687947 */ /* 0x000fea000383ffff */
.L_x_22:
[----:B-1----:R-:W-:-:S04]  /*a830*/  MOV R4, UR9 ;  /* 0x0000000900047c02 */ /* 0x002fc80008000f00 */
[----:B------:R1:W2:Y:S03]  /*a840*/  SYNCS.PHASECHK.TRANS64.TRYWAIT P1, [R4+URZ], R3 ;  /* 0x00000003040075a7 */ /* 0x0002a6000802017f */
[----:B--2---:R-:W-:Y:S05]  /*a850*/  @!P1 NANOSLEEP.SYNCS 0x989680 ;  /* 0x009896800000995d */ /* 0x004fea0003900000 */
[----:B------:R-:W2:Y:S02]  /*a860*/  @!P1 SYNCS.PHASECHK.TRANS64 P1, [R4+URZ], R3 ;  /* 0x00000003040095a7 */ /* 0x000ea4000802007f */
[----:B--2---:R-:W-:Y:S05]  /*a870*/  @!P1 BRA `(.L_x_22) ;  /* 0xfffffffc00ec9947 */ /* 0x004fea000383ffff */
[----:B------:R-:W-:Y:S05]  /*a880*/  BRA `(.L_x_21) ;  /* 0xffffff70005c7947 */ /* 0x000fea000383ffff */
.L_x_289:
[----:B------:R-:W-:Y:S01]  /*a890*/  BSSY B1, `(.L_x_307) ;  /* 0x0000006000017945 */ /* 0x000fe20003800000 */
[----:B------:R-:W-:-:S07]  /*a8a0*/  IMAD.MOV.U32 R15, RZ, RZ, -0x1 ;  /* 0xffffffffff0f7424 */ /* 0x000fce00078e00ff */
[----:B------:R-:W-:Y:S05]  /*a8b0*/  WARPSYNC.COLLECTIVE R15, `(.L_x_308) ;  /* 0x000000000f0c7348 */ /* 0x000fea0003c00000 */
[----:B------:R-:W-:Y:S02]  /*a8c0*/  ELECT P6, UR62, PT ;  /* 0x00000000003e782f */ /* 0x000fe400038c0000 */
[----:B------:R-:W-:Y:S01]  /*a8d0*/  MOV R14, UR62 ;  /* 0x0000003e000e7c02 */ /* 0x000fe20008000f00 */
[----:B------:R-:W-:Y:S10]  /*a8e0*/  ENDCOLLECTIVE ;  /* 0x000000000000791b */ /* 0x000ff40003800000 */
.L_x_308:
[----:B------:R-:W-:Y:S05]  /*a8f0*/  BSYNC B1 ;  /* 0x0000000000017941 */ /* 0x000fea0003800000 */
.L_x_307:
[----:B------:R-:W-:Y:S05]  /*a900*/  BRA `(.L_x_309) ;  /* 0xfffffff0005c7947 */ /* 0x000fea000383ffff */
.L_x_292:
[----:B0-----:R0:W1:Y:S02]  /*a910*/  SYNCS.PHASECHK.TRANS64.TRYWAIT P1, [R12+URZ+0x10], R7 ;  /* 0x000010070c0075a7 */ /* 0x001064000802017f */
[----:B-1----:R-:W-:Y:S05]  /*a920*/  @!P1 NANOSLEEP.SYNCS 0x989680 ;  /* 0x009896800000995d */ /* 0x002fea0003900000 */
[----:B------:R-:W1:Y:S02]  /*a930*/  @!P1 SYNCS.PHASECHK.TRANS64 P1, [R12+URZ+0x10], R7 ;  /* 0x000010070c0095a7 */ /* 0x000e64000802007f */
[----:B-1----:R-:W-:Y:S05]  /*a940*/  @!P1 BRA `(.L_x_292) ;  /* 0xfffffffc00f09947 */ /* 0x002fea000383ffff */
[----:B------:R-:W-:Y:S05]  /*a950*/  BRA `(.L_x_310) ;  /* 0xfffffff000907947 */ /* 0x000fea000383ffff */
.L_x_301:
[----:B------:R-:W-:Y:S01]  /*a960*/  BSSY B0, `(.L_x_311) ;  /* 0x0000006000007945 */ /* 0x000fe20003800000 */
[----:B------:R-:W-:-:S07]  /*a970*/  MOV R15, 0xffffffff ;  /* 0xffffffff000f7802 */ /* 0x000fce0000000f00 */
[----:B------:R-:W-:Y:S05]  /*a980*/  WARPSYNC.COLLECTIVE R15, `(.L_x_312) ;  /* 0x000000000f0c7348 */ /* 0x000fea0003c00000 */
[----:B------:R-:W-:Y:S02]  /*a990*/  ELECT P6, UR62, PT ;  /* 0x00000000003e782f */ /* 0x000fe400038c0000 */
[----:B------:R-:W-:Y:S01]  /*a9a0*/  MOV R14, UR62 ;  /* 0x0000003e000e7c02 */ /* 0x000fe20008000f00 */
[----:B------:R-:W-:Y:S10]  /*a9b0*/  ENDCOLLECTIVE ;  /* 0x000000000000791b */ /* 0x000ff40003800000 */
.L_x_312:
[----:B------:R-:W-:Y:S05]  /*a9c0*/  BSYNC B0 ;  /* 0x0000000000007941 */ /* 0x000fea0003800000 */
.L_x_311:
[----:B------:R-:W-:Y:S05]  /*a9d0*/  BRA `(.L_x_313) ;  /* 0xfffffffc00147947 */ /* 0x000fea000383ffff */
.L_x_305:
[----:B0-----:R0:W1:Y:S02]  /*a9e0*/  SYNCS.PHASECHK.TRANS64.TRYWAIT P0, [R7+URZ], R4 ;  /* 0x00000004070075a7 */ /* 0x001064000800017f */
[----:B-1----:R-:W-:Y:S05]  /*a9f0*/  @!P0 NANOSLEEP.SYNCS 0x989680 ;  /* 0x009896800000895d */ /* 0x002fea0003900000 */
[----:B------:R-:W1:Y:S02]  /*aa00*/  @!P0 SYNCS.PHASECHK.TRANS64 P0, [R7+URZ], R4 ;  /* 0x00000004070085a7 */ /* 0x000e64000800007f */
[----:B-1----:R-:W-:Y:S05]  /*aa10*/  @!P0 BRA `(.L_x_305) ;  /* 0xfffffffc00f08947 */ /* 0x002fea000383ffff */
[----:B------:R-:W-:Y:S05]  /*aa20*/  BRA `(.L_x_314) ;  /* 0xfffffffc004c7947 */ /* 0x000fea000383ffff */
.L_x_315:
[----:B------:R-:W-:-:S00]  /*aa30*/  BRA `(.L_x_315) ;  /* 0xfffffffc00fc7947 */ /* 0x000fc0000383ffff */
[----:B------:R-:W-:-:S00]  /*aa40*/  NOP ;  /* 0x0000000000007918 */ /* 0x000fc00000000000 */
        /* <DEDUP_REMOVED lines=11> */
.L_x_316:


//--------------------- .nv.global.init           --------------------------
	.section	.nv.global.init,"aw",@progbits
.nv.global.init:
	.type		$str$22,@object
	.size		$str$22,($str$23 - $str$22)
$str$22:
        /*0000*/ 	.byte	0x6b, 0x5f, 0x74, 0x69, 0x6c, 0x65, 0x5f, 0x63, 0x6f, 0x75, 0x6e, 0x74, 0x20, 0x3e, 0x3d, 0x20
        /*0010*/ 	.byte	0x31, 0x00
	.type		$str$23,@object
	.size		$str$23,(__unnamed_1 - $str$23)
$str$23:
        /*0012*/ 	.byte	0x2f, 0x74, 0x6d, 0x70, 0x2f, 0x63, 0x75, 0x74, 0x6c, 0x61, 0x73, 0x73, 0x5f, 0x73, 0x77, 0x65
        /*0022*/ 	.byte	0x65, 0x70, 0x5f, 0x73, 0x72, 0x63, 0x2f, 0x69, 0x6e, 0x63, 0x6c, 0x75, 0x64, 0x65, 0x2f, 0x63
        /*0032*/ 	.byte	0x75, 0x74, 0x6c, 0x61, 0x73, 0x73, 0x2f, 0x67, 0x65, 0x6d, 0x6d, 0x2f, 0x63, 0x6f, 0x6c, 0x6c
        /*0042*/ 	.byte	0x65, 0x63, 0x74, 0x69, 0x76, 0x65, 0x2f, 0x73, 0x6d, 0x39, 0x30, 0x5f, 0x6d, 0x6d, 0x61, 0x5f
        /*0052*/ 	.byte	0x74, 0x6d, 0x61, 0x5f, 0x67, 0x6d, 0x6d, 0x61, 0x5f, 0x73, 0x73, 0x5f, 0x77, 0x61, 0x72, 0x70
        /*0062*/ 	.byte	0x73, 0x70, 0x65, 0x63, 0x69, 0x61, 0x6c, 0x69, 0x7a, 0x65, 0x64, 0x2e, 0x68, 0x70, 0x70, 0x00
	.type		__unnamed_1,@object
	.size		__unnamed_1,(.L_0 - __unnamed_1)
__unnamed_1:
        /*0072*/ 	.byte	0x76, 0x6f, 0x69, 0x64, 0x20, 0x63, 0x75, 0x74, 0x6c, 0x61, 0x73, 0x73, 0x3a, 0x3a, 0x67, 0x65
        /* <DEDUP_REMOVED lines=175> */
        /*0b72*/ 	.byte	0x69, 0x74, 0x79, 0x5d, 0x00
.L_0:


//--------------------- .nv.shared._ZN7cutlass13device_kernelINS_4gemm6kernel13GemmUniversalIN4cute5tupleIJiiiiEEENS1_10collective13CollectiveMmaINS1_34MainloopSm90TmaGmmaWarpSpecializedILi2ENS5_IJNS4_1CILi1EEESB_SB_EEENS1_35KernelTmaWarpSpecializedCooperativeEEENS5_IJNSA_ILi256EEENSA_ILi128EEENSA_ILi64EEEEEEfNS5_IJlSB_lEEEfSJ_NS4_8TiledMMAINS4_8MMA_AtomIJNS4_4SM904GMMA30MMA_64x128x8_F32TF32TF32_SS_TNILNSN_7ScaleInE1ELSP_1EEEEEENS4_6LayoutINS5_IJNSA_ILi2EEESB_SB_EEENS5_IJSB_NSA_ILi0EEESV_EEEEENS5_IJNS4_10UnderscoreESY_SY_EEEEENS4_13SM90_TMA_LOADENS4_14ComposedLayoutINS4_7SwizzleILi3ELi4ELi3EEENS4_18smem_ptr_flag_bitsILi32EEENSS_INS5_IJNSA_ILi8EEENSA_ILi32EEEEEENS5_IJS18_SB_EEEEEEEvNS4_8identityES11_S1C_vS1D_EENS_8epilogue10collective6detail29Sm90TmaWarpSpecializedAdapterINS1G_15DefaultEpilogueIfSJ_SJ_NS1F_6thread17LinearCombinationIfLi1EffLNS1K_9ScaleType4KindE0ELNS_15FloatRoundStyleE2EfEENS1_15EpilogueDefaultEEEEEvvEEEEvNT_6ParamsE --------------------------
	.section	.nv.shared._ZN7cutlass13device_kernelINS_4gemm6kernel13GemmUniversalIN4cute5tupleIJiiiiEEENS1_10collective13CollectiveMmaINS1_34MainloopSm90TmaGmmaWarpSpecializedILi2ENS5_IJNS4_1CILi1EEESB_SB_EEENS1_35KernelTmaWarpSpecializedCooperativeEEENS5_IJNSA_ILi256EEENSA_ILi128EEENSA_ILi64EEEEEEfNS5_IJlSB_lEEEfSJ_NS4_8TiledMMAINS4_8MMA_AtomIJNS4_4SM904GMMA30MMA_64x128x8_F32TF32TF32_SS_TNILNSN_7ScaleInE1ELSP_1EEEEEENS4_6LayoutINS5_IJNSA_ILi2EEESB_SB_EEENS5_IJSB_NSA_ILi0EEESV_EEEEENS5_IJNS4_10UnderscoreESY_SY_EEEEENS4_13SM90_TMA_LOADENS4_14ComposedLayoutINS4_7SwizzleILi3ELi4ELi3EEENS4_18smem_ptr_flag_bitsILi32EEENSS_INS5_IJNSA_ILi8EEENSA_ILi32EEEEEENS5_IJS18_SB_EEEEEEEvNS4_8identityES11_S1C_vS1D_EENS_8epilogue10collective6detail29Sm90TmaWarpSpecializedAdapterINS1G_15DefaultEpilogueIfSJ_SJ_NS1F_6thread17LinearCombinationIfLi1EffLNS1K_9ScaleType4KindE0ELNS_15FloatRoundStyleE2EfEENS1_15EpilogueDefaultEEEEEvvEEEEvNT_6ParamsE,"aw",@nobits
	.sectionflags	@""
	.align	16
	.zero		1024


//--------------------- .nv.shared.reserved.0     --------------------------
	.section	.nv.shared.reserved.0,"aw",@nobits
	.weak		__nv_reservedSMEM_offset_0_alias
	.size		__nv_reservedSMEM_offset_0_alias, 0, 0
	.other		__nv_reservedSMEM_offset_0_alias,@"STO_CUDA_RESERVED_SHARED STV_DEFAULT"
__nv_reservedSMEM_offset_0_alias:
	.zero		0


//--------------------- .nv.global                --------------------------
	.section	.nv.global,"aw",@nobits
.nv.global:
	.type		_ZN40_INTERNAL_90fbcafd_4_k_cu_65349012_231914cute1_E,@object
	.size		_ZN40_INTERNAL_90fbcafd_4_k_cu_65349012_231914cute1_E,(_ZN40_INTERNAL_90fbcafd_4_k_cu_65349012_231914cuda3std3__45__cpo6cbeginE - _ZN40_INTERNAL_90fbcafd_4_k_cu_65349012_231914cute1_E)
_ZN40_INTERNAL_90fbcafd_4_k_cu_65349012_231914cute1_E:
	.zero		1
	.type		_ZN40_INTERNAL_90fbcafd_4_k_cu_65349012_231914cuda3std3__45__cpo6cbeginE,@object
	.size		_ZN40_INTERNAL_90fbcafd_4_k_cu_65349012_231914cuda3std3__45__cpo6cbeginE,(_ZN40_INTERNAL_90fbcafd_4_k_cu_65349012_231914cuda3std3__48in_placeE - _ZN40_INTERNAL_90fbcafd_4_k_cu_65349012_231914cuda3std3__45__cpo6cbeginE)
_ZN40_INTERNAL_90fbcafd_4_k_cu_65349012_231914cuda3std3__45__cpo6cbeginE:
	.zero		1
	.type		_ZN40_INTERNAL_90fbcafd_4_k_cu_65349012_231914cuda3std3__48in_placeE,@object
	.size		_ZN40_INTERNAL_90fbcafd_4_k_cu_65349012_231914cuda3std3__48in_placeE,(_ZN40_INTERNAL_90fbcafd_4_k_cu_65349012_231914cuda3std6ranges3__45__cpo9iter_moveE - _ZN40_INTERNAL_90fbcafd_4_k_cu_65349012_231914cuda3std3__48in_placeE)
_ZN40_INTERNAL_90fbcafd_4_k_cu_65349012_231914cuda3std3__48in_placeE:
	.zero		1
	.type		_ZN40_INTERNAL_90fbcafd_4_k_cu_65349012_231914cuda3std6ranges3__45__cpo9iter_moveE,@object
	.size		_ZN40_INTERNAL_90fbcafd_4_k_cu_65349012_231914cuda3std6ranges3__45__cpo9iter_moveE,(_ZN40_INTERNAL_90fbcafd_4_k_cu_65349012_231914cuda3std3__45__cpo5beginE - _ZN40_INTERNAL_90fbcafd_4_k_cu_65349012_231914cuda3std6ranges3__45__cpo9iter_moveE)
_ZN40_INTERNAL_90fbcafd_4_k_cu_65349012_231914cuda3std6ranges3__45__cpo9iter_moveE:
	.zero		1
	.type		_ZN40_INTERNAL_90fbcafd_4_k_cu_65349012_231914cuda3std3__45__cpo5beginE,@object
	.size		_ZN40_INTERNAL_90fbcafd_4_k_cu_65349012_231914cuda3std3__45__cpo5beginE,(_ZN40_INTERNAL_90fbcafd_4_k_cu_65349012_231914cuda3std3__442_GLOBAL__N__90fbcafd_4_k_cu_65349012_231916ignoreE - _ZN40_INTERNAL_90fbcafd_4_k_cu_65349012_231914cuda3std3__45__cpo5beginE)
_ZN40_INTERNAL_90fbcafd_4_k_cu_65349012_231914cuda3std3__45__cpo5beginE:
	.zero		1
	.type		_ZN40_INTERNAL_90fbcafd_4_k_cu_65349012_231914cuda3std3__442_GLOBAL__N__90fbcafd_4_k_cu_65349012_231916ignoreE,@object
	.size		_ZN40_INTERNAL_90fbcafd_4_k_cu_65349012_231914cuda3std3__442_GLOBAL__N__90fbcafd_4_k_cu_65349012_231916ignoreE,(_ZN40_INTERNAL_90fbcafd_4_k_cu_65349012_231914cute7productE - _ZN40_INTERNAL_90fbcafd_4_k_cu_65349012_231914cuda3std3__442_GLOBAL__N__90fbcafd_4_k_cu_65349012_231916ignoreE)
_ZN40_INTERNAL_90fbcafd_4_k_cu_65349012_231914cuda3std3__442_GLOBAL__N__90fbcafd_4_k_cu_65349012_231916ignoreE:
	.zero		1
	.type		_ZN40_INTERNAL_90fbcafd_4_k_cu_65349012_231914cute7productE,@object
	.size		_ZN40_INTERNAL_90fbcafd_4_k_cu_65349012_231914cute7productE,(_ZN40_INTERNAL_90fbcafd_4_k_cu_65349012_231914cuda3std3__45__cpo3endE - _ZN40_INTERNAL_90fbcafd_4_k_cu_65349012_231914cute7productE)
_ZN40_INTERNAL_90fbcafd_4_k_cu_65349012_231914cute7productE:
	.zero		1
	.type		_ZN40_INTERNAL_90fbcafd_4_k_cu_65349012_231914cuda3std3__45__cpo3endE,@object
	.size		_ZN40_INTERNAL_90fbcafd_4_k_cu_65349012_231914cuda3std3__45__cpo3endE,(_ZN40_INTERNAL_90fbcafd_4_k_cu_65349012_231914cuda3std3__419piecewise_constructE - _ZN40_INTERNAL_90fbcafd_4_k_cu_65349012_231914cuda3std3__45__cpo3endE)
_ZN40_INTERNAL_90fbcafd_4_k_cu_65349012_231914cuda3std3__45__cpo3endE:
	.zero		1
	.type		_ZN40_INTERNAL_90fbcafd_4_k_cu_65349012_231914cuda3std3__419piecewise_constructE,@object
	.size		_ZN40_INTERNAL_90fbcafd_4_k_cu_65349012_231914cuda3std3__419piecewise_constructE,(_ZN40_INTERNAL_90fbcafd_4_k_cu_65349012_231914cuda3std3__45__cpo4cendE - _ZN40_INTERNAL_90fbcafd_4_k_cu_65349012_231914cuda3std3__419piecewise_constructE)
_ZN40_INTERNAL_90fbcafd_4_k_cu_65349012_231914cuda3std3__419piecewise_constructE:
	.zero		1
	.type		_ZN40_INTERNAL_90fbcafd_4_k_cu_65349012_231914cuda3std3__45__cpo4cendE,@object
	.size		_ZN40_INTERNAL_90fbcafd_4_k_cu_65349012_231914cuda3std3__45__cpo4cendE,(_ZN40_INTERNAL_90fbcafd_4_k_cu_65349012_231914cuda3std6ranges3__45__cpo4swapE - _ZN40_INTERNAL_90fbcafd_4_k_cu_65349012_231914cuda3std3__45__cpo4cendE)
_ZN40_INTERNAL_90fbcafd_4_k_cu_65349012_231914cuda3std3__45__cpo4cendE:
	.zero		1
	.type		_ZN40_INTERNAL_90fbcafd_4_k_cu_65349012_231914cuda3std6ranges3__45__cpo4swapE,@object
	.size		_ZN40_INTERNAL_90fbcafd_4_k_cu_65349012_231914cuda3std6ranges3__45__cpo4swapE,(.L_8 - _ZN40_INTERNAL_90fbcafd_4_k_cu_65349012_231914cuda3std6ranges3__45__cpo4swapE)
_ZN40_INTERNAL_90fbcafd_4_k_cu_65349012_231914cuda3std6ranges3__45__cpo4swapE:
	.zero		1
.L_8:


//--------------------- .nv.constant0._ZN7cutlass13device_kernelINS_4gemm6kernel13GemmUniversalIN4cute5tupleIJiiiiEEENS1_10collective13CollectiveMmaINS1_34MainloopSm90TmaGmmaWarpSpecializedILi2ENS5_IJNS4_1CILi1EEESB_SB_EEENS1_35KernelTmaWarpSpecializedCooperativeEEENS5_IJNSA_ILi256EEENSA_ILi128EEENSA_ILi64EEEEEEfNS5_IJlSB_lEEEfSJ_NS4_8TiledMMAINS4_8MMA_AtomIJNS4_4SM904GMMA30MMA_64x128x8_F32TF32TF32_SS_TNILNSN_7ScaleInE1ELSP_1EEEEEENS4_6LayoutINS5_IJNSA_ILi2EEESB_SB_EEENS5_IJSB_NSA_ILi0EEESV_EEEEENS5_IJNS4_10UnderscoreESY_SY_EEEEENS4_13SM90_TMA_LOADENS4_14ComposedLayoutINS4_7SwizzleILi3ELi4ELi3EEENS4_18smem_ptr_flag_bitsILi32EEENSS_INS5_IJNSA_ILi8EEENSA_ILi32EEEEEENS5_IJS18_SB_EEEEEEEvNS4_8identityES11_S1C_vS1D_EENS_8epilogue10collective6detail29Sm90TmaWarpSpecializedAdapterINS1G_15DefaultEpilogueIfSJ_SJ_NS1F_6thread17LinearCombinationIfLi1EffLNS1K_9ScaleType4KindE0ELNS_15FloatRoundStyleE2EfEENS1_15EpilogueDefaultEEEEEvvEEEEvNT_6ParamsE --------------------------
	.section	.nv.constant0._ZN7cutlass13device_kernelINS_4gemm6kernel13GemmUniversalIN4cute5tupleIJiiiiEEENS1_10collective13CollectiveMmaINS1_34MainloopSm90TmaGmmaWarpSpecializedILi2ENS5_IJNS4_1CILi1EEESB_SB_EEENS1_35KernelTmaWarpSpecializedCooperativeEEENS5_IJNSA_ILi256EEENSA_ILi128EEENSA_ILi64EEEEEEfNS5_IJlSB_lEEEfSJ_NS4_8TiledMMAINS4_8MMA_AtomIJNS4_4SM904GMMA30MMA_64x128x8_F32TF32TF32_SS_TNILNSN_7ScaleInE1ELSP_1EEEEEENS4_6LayoutINS5_IJNSA_ILi2EEESB_SB_EEENS5_IJSB_NSA_ILi0EEESV_EEEEENS5_IJNS4_10UnderscoreESY_SY_EEEEENS4_13SM90_TMA_LOADENS4_14ComposedLayoutINS4_7SwizzleILi3ELi4ELi3EEENS4_18smem_ptr_flag_bitsILi32EEENSS_INS5_IJNSA_ILi8EEENSA_ILi32EEEEEENS5_IJS18_SB_EEEEEEEvNS4_8identityES11_S1C_vS1D_EENS_8epilogue10collective6detail29Sm90TmaWarpSpecializedAdapterINS1G_15DefaultEpilogueIfSJ_SJ_NS1F_6thread17LinearCombinationIfLi1EffLNS1K_9ScaleType4KindE0ELNS_15FloatRoundStyleE2EfEENS1_15EpilogueDefaultEEEEEvvEEEEvNT_6ParamsE,"a",@progbits
	.sectionflags	@""
	.align	4
.nv.constant0._ZN7cutlass13device_kernelINS_4gemm6kernel13GemmUniversalIN4cute5tupleIJiiiiEEENS1_10collective13CollectiveMmaINS1_34MainloopSm90TmaGmmaWarpSpecializedILi2ENS5_IJNS4_1CILi1EEESB_SB_EEENS1_35KernelTmaWarpSpecializedCooperativeEEENS5_IJNSA_ILi256EEENSA_ILi128EEENSA_ILi64EEEEEEfNS5_IJlSB_lEEEfSJ_NS4_8TiledMMAINS4_8MMA_AtomIJNS4_4SM904GMMA30MMA_64x128x8_F32TF32TF32_SS_TNILNSN_7ScaleInE1ELSP_1EEEEEENS4_6LayoutINS5_IJNSA_ILi2EEESB_SB_EEENS5_IJSB_NSA_ILi0EEESV_EEEEENS5_IJNS4_10UnderscoreESY_SY_EEEEENS4_13SM90_TMA_LOADENS4_14ComposedLayoutINS4_7SwizzleILi3ELi4ELi3EEENS4_18smem_ptr_flag_bitsILi32EEENSS_INS5_IJNSA_ILi8EEENSA_ILi32EEEEEENS5_IJS18_SB_EEEEEEEvNS4_8identityES11_S1C_vS1D_EENS_8epilogue10collective6detail29Sm90TmaWarpSpecializedAdapterINS1G_15DefaultEpilogueIfSJ_SJ_NS1F_6thread17LinearCombinationIfLi1EffLNS1K_9ScaleType4KindE0ELNS_15FloatRoundStyleE2EfEENS1_15EpilogueDefaultEEEEEvvEEEEvNT_6ParamsE:
	.zero		1664


//--------------------- SYMBOLS --------------------------

	.type		.nv.reservedSmem.offset0,@object
	.size		.nv.reservedSmem.offset0,0x4
	.type		__assertfail,@function
